	.target	sm_100a

	.elftype	@"ET_EXEC"


//--------------------- .note.nv.tkinfo           --------------------------
	.section	.note.nv.tkinfo,"",@"SHT_NOTE"
	.sectionflags	@"SHF_NOTE_NV_TKINFO"
	.tkinfo
        /*0018*/ 	.word	0x00000002
        /*0030*/ 	.string	""
        /*0030*/ 	.string	"ptxas"
        /*0030*/ 	.string	"Cuda compilation tools, release 13.0, V13.0.88"
        /*0030*/ 	.string	"Build cuda_13.0.r13.0/compiler.36424714_0"
        /*0030*/ 	.string	"-arch sm_100a -m 64 "



//--------------------- .note.nv.cuinfo           --------------------------
	.section	.note.nv.cuinfo,"",@"SHT_NOTE"
	.sectionflags	@"SHF_NOTE_NV_CUINFO"
        /*0018*/ 	.short	0x0002
        /*001a*/ 	.short	0x0064
        /*001c*/ 	.short	0x0082
	.zero		2


//--------------------- .nv.info                  --------------------------
	.section	.nv.info,"",@"SHT_CUDA_INFO"
	.align	4


	//----- nvinfo : EIATTR_REGCOUNT
	.align		4
        /*0000*/ 	.byte	0x04, 0x2f
        /*0002*/ 	.short	(.L_20 - .L_19)
	.align		4
.L_19:
        /*0004*/ 	.word	index@(_ZN7cutlass13device_kernelINS_4gemm6kernel13GemmUniversalIN4cute5tupleIJiiiiEEENS1_10collective13CollectiveMmaINS1_35MainloopSm100TmaUmmaWarpSpecializedILi3ELi2ELi4ENS5_IJNS4_1CILi1EEENSA_ILi2EEESB_EEEEENS5_IJNSA_ILi64EEENSA_ILi256EEENSA_ILi32EEEEEEaNS5_IJlSB_lEEEaSJ_NS4_8TiledMMAINS4_8MMA_AtomIJNS4_15SM100_MMA_S8_SSIaaiLi64ELi256ELNS4_4UMMA5MajorE0ELSO_0ELNSN_8SaturateE0EEEEEENS4_6LayoutINS5_IJSB_SB_SB_EEENS5_IJNSA_ILi0EEESU_SU_EEEEENS5_IJNS4_10UnderscoreESX_SX_EEEEENS4_23SM90_TMA_LOAD_MULTICASTENS4_14ComposedLayoutINS4_7SwizzleILi1ELi4ELi3EEENS4_18smem_ptr_flag_bitsILi8EEENSS_INS5_IJNSA_ILi8EEESH_EEENS5_IJSH_SB_EEEEEEEvNS4_8identityENS4_13SM90_TMA_LOADES1A_vS1B_EENS_8epilogue10collective18CollectiveEpilogueINS1E_23Sm100TmaWarpSpecializedILi4ELi2ELi32ELb0ELb0EEEJSI_NS5_IJNSS_ISF_SB_EES1J_EEEaSJ_aSJ_NS1E_6fusion15FusionCallbacksIS1I_NS1L_17LinearCombinationIaiaiLNS_15FloatRoundStyleE2EEESI_S1K_JEEENS4_5SM1004TMEM4LOAD26SM100_TMEM_LOAD_16dp32b32xES1C_NS11_INS12_ILi2ELi4ELi3EEES15_NSS_INS5_IJS16_SF_EEENS5_IJSF_SB_EEEEEEENS4_39AutoVectorizingCopyWithAssumedAlignmentILi128EEENS4_14SM90_TMA_STOREES1Z_S21_S21_EEEvvEEEEvNT_6ParamsE)
        /*0008*/ 	.word	0x0000005c


	//----- nvinfo : EIATTR_FRAME_SIZE
	.align		4
.L_20:
        /*000c*/ 	.byte	0x04, 0x11
        /*000e*/ 	.short	(.L_22 - .L_21)
	.align		4
.L_21:
        /*0010*/ 	.word	index@($__internal_2_$__cuda_sm10x_tcgen05_guardrail_trap_unallocated_columns_being_dealloced)
        /*0014*/ 	.word	0x00000000


	//----- nvinfo : EIATTR_FRAME_SIZE
	.align		4
.L_22:
        /*0018*/ 	.byte	0x04, 0x11
        /*001a*/ 	.short	(.L_24 - .L_23)
	.align		4
.L_23:
        /*001c*/ 	.word	index@($__internal_1_$__cuda_sm10x_tcgen05_guardrail_trap_phase_invalid_during_alloc)
        /*0020*/ 	.word	0x00000000


	//----- nvinfo : EIATTR_FRAME_SIZE
	.align		4
.L_24:
        /*0024*/ 	.byte	0x04, 0x11
        /*0026*/ 	.short	(.L_26 - .L_25)
	.align		4
.L_25:
        /*0028*/ 	.word	index@($__internal_0_$__cuda_sm10x_tcgen05_guardrail_trap_col_being_dealloced_not_returned_by_alloc)
        /*002c*/ 	.word	0x00000000


	//----- nvinfo : EIATTR_FRAME_SIZE
	.align		4
.L_26:
        /*0030*/ 	.byte	0x04, 0x11
        /*0032*/ 	.short	(.L_28 - .L_27)
	.align		4
.L_27:
        /*0034*/ 	.word	index@(_ZN7cutlass13device_kernelINS_4gemm6kernel13GemmUniversalIN4cute5tupleIJiiiiEEENS1_10collective13CollectiveMmaINS1_35MainloopSm100TmaUmmaWarpSpecializedILi3ELi2ELi4ENS5_IJNS4_1CILi1EEENSA_ILi2EEESB_EEEEENS5_IJNSA_ILi64EEENSA_ILi256EEENSA_ILi32EEEEEEaNS5_IJlSB_lEEEaSJ_NS4_8TiledMMAINS4_8MMA_AtomIJNS4_15SM100_MMA_S8_SSIaaiLi64ELi256ELNS4_4UMMA5MajorE0ELSO_0ELNSN_8SaturateE0EEEEEENS4_6LayoutINS5_IJSB_SB_SB_EEENS5_IJNSA_ILi0EEESU_SU_EEEEENS5_IJNS4_10UnderscoreESX_SX_EEEEENS4_23SM90_TMA_LOAD_MULTICASTENS4_14ComposedLayoutINS4_7SwizzleILi1ELi4ELi3EEENS4_18smem_ptr_flag_bitsILi8EEENSS_INS5_IJNSA_ILi8EEESH_EEENS5_IJSH_SB_EEEEEEEvNS4_8identityENS4_13SM90_TMA_LOADES1A_vS1B_EENS_8epilogue10collective18CollectiveEpilogueINS1E_23Sm100TmaWarpSpecializedILi4ELi2ELi32ELb0ELb0EEEJSI_NS5_IJNSS_ISF_SB_EES1J_EEEaSJ_aSJ_NS1E_6fusion15FusionCallbacksIS1I_NS1L_17LinearCombinationIaiaiLNS_15FloatRoundStyleE2EEESI_S1K_JEEENS4_5SM1004TMEM4LOAD26SM100_TMEM_LOAD_16dp32b32xES1C_NS11_INS12_ILi2ELi4ELi3EEES15_NSS_INS5_IJS16_SF_EEENS5_IJSF_SB_EEEEEEENS4_39AutoVectorizingCopyWithAssumedAlignmentILi128EEENS4_14SM90_TMA_STOREES1Z_S21_S21_EEEvvEEEEvNT_6ParamsE)
        /*0038*/ 	.word	0x00000000


	//----- nvinfo : EIATTR_MIN_STACK_SIZE
	.align		4
.L_28:
        /*003c*/ 	.byte	0x04, 0x12
        /*003e*/ 	.short	(.L_30 - .L_29)
	.align		4
.L_29:
        /*0040*/ 	.word	index@(_ZN7cutlass13device_kernelINS_4gemm6kernel13GemmUniversalIN4cute5tupleIJiiiiEEENS1_10collective13CollectiveMmaINS1_35MainloopSm100TmaUmmaWarpSpecializedILi3ELi2ELi4ENS5_IJNS4_1CILi1EEENSA_ILi2EEESB_EEEEENS5_IJNSA_ILi64EEENSA_ILi256EEENSA_ILi32EEEEEEaNS5_IJlSB_lEEEaSJ_NS4_8TiledMMAINS4_8MMA_AtomIJNS4_15SM100_MMA_S8_SSIaaiLi64ELi256ELNS4_4UMMA5MajorE0ELSO_0ELNSN_8SaturateE0EEEEEENS4_6LayoutINS5_IJSB_SB_SB_EEENS5_IJNSA_ILi0EEESU_SU_EEEEENS5_IJNS4_10UnderscoreESX_SX_EEEEENS4_23SM90_TMA_LOAD_MULTICASTENS4_14ComposedLayoutINS4_7SwizzleILi1ELi4ELi3EEENS4_18smem_ptr_flag_bitsILi8EEENSS_INS5_IJNSA_ILi8EEESH_EEENS5_IJSH_SB_EEEEEEEvNS4_8identityENS4_13SM90_TMA_LOADES1A_vS1B_EENS_8epilogue10collective18CollectiveEpilogueINS1E_23Sm100TmaWarpSpecializedILi4ELi2ELi32ELb0ELb0EEEJSI_NS5_IJNSS_ISF_SB_EES1J_EEEaSJ_aSJ_NS1E_6fusion15FusionCallbacksIS1I_NS1L_17LinearCombinationIaiaiLNS_15FloatRoundStyleE2EEESI_S1K_JEEENS4_5SM1004TMEM4LOAD26SM100_TMEM_LOAD_16dp32b32xES1C_NS11_INS12_ILi2ELi4ELi3EEES15_NSS_INS5_IJS16_SF_EEENS5_IJSF_SB_EEEEEEENS4_39AutoVectorizingCopyWithAssumedAlignmentILi128EEENS4_14SM90_TMA_STOREES1Z_S21_S21_EEEvvEEEEvNT_6ParamsE)
        /*0044*/ 	.word	0x00000000
.L_30:


//--------------------- .nv.compat                --------------------------
	.section	.nv.compat,"",@"SHT_CUDA_COMPAT_INFO"
	.align	4
        /*0000*/ 	.byte	0x02, 0x09, 0x01, 0x00, 0x02, 0x02, 0x03, 0x00, 0x02, 0x05, 0x06, 0x00, 0x03, 0x07, 0x01, 0x01
        /*0010*/ 	.byte	0x02, 0x03, 0x01, 0x00, 0x02, 0x06, 0x01, 0x00, 0x04, 0x0b, 0x08, 0x00, 0x01, 0x00, 0x00, 0x00
        /*0020*/ 	.byte	0x00, 0x00, 0x00, 0x00


//--------------------- .nv.info._ZN7cutlass13device_kernelINS_4gemm6kernel13GemmUniversalIN4cute5tupleIJiiiiEEENS1_10collective13CollectiveMmaINS1_35MainloopSm100TmaUmmaWarpSpecializedILi3ELi2ELi4ENS5_IJNS4_1CILi1EEENSA_ILi2EEESB_EEEEENS5_IJNSA_ILi64EEENSA_ILi256EEENSA_ILi32EEEEEEaNS5_IJlSB_lEEEaSJ_NS4_8TiledMMAINS4_8MMA_AtomIJNS4_15SM100_MMA_S8_SSIaaiLi64ELi256ELNS4_4UMMA5MajorE0ELSO_0ELNSN_8SaturateE0EEEEEENS4_6LayoutINS5_IJSB_SB_SB_EEENS5_IJNSA_ILi0EEESU_SU_EEEEENS5_IJNS4_10UnderscoreESX_SX_EEEEENS4_23SM90_TMA_LOAD_MULTICASTENS4_14ComposedLayoutINS4_7SwizzleILi1ELi4ELi3EEENS4_18smem_ptr_flag_bitsILi8EEENSS_INS5_IJNSA_ILi8EEESH_EEENS5_IJSH_SB_EEEEEEEvNS4_8identityENS4_13SM90_TMA_LOADES1A_vS1B_EENS_8epilogue10collective18CollectiveEpilogueINS1E_23Sm100TmaWarpSpecializedILi4ELi2ELi32ELb0ELb0EEEJSI_NS5_IJNSS_ISF_SB_EES1J_EEEaSJ_aSJ_NS1E_6fusion15FusionCallbacksIS1I_NS1L_17LinearCombinationIaiaiLNS_15FloatRoundStyleE2EEESI_S1K_JEEENS4_5SM1004TMEM4LOAD26SM100_TMEM_LOAD_16dp32b32xES1C_NS11_INS12_ILi2ELi4ELi3EEES15_NSS_INS5_IJS16_SF_EEENS5_IJSF_SB_EEEEEEENS4_39AutoVectorizingCopyWithAssumedAlignmentILi128EEENS4_14SM90_TMA_STOREES1Z_S21_S21_EEEvvEEEEvNT_6ParamsE --------------------------
	.section	.nv.info._ZN7cutlass13device_kernelINS_4gemm6kernel13GemmUniversalIN4cute5tupleIJiiiiEEENS1_10collective13CollectiveMmaINS1_35MainloopSm100TmaUmmaWarpSpecializedILi3ELi2ELi4ENS5_IJNS4_1CILi1EEENSA_ILi2EEESB_EEEEENS5_IJNSA_ILi64EEENSA_ILi256EEENSA_ILi32EEEEEEaNS5_IJlSB_lEEEaSJ_NS4_8TiledMMAINS4_8MMA_AtomIJNS4_15SM100_MMA_S8_SSIaaiLi64ELi256ELNS4_4UMMA5MajorE0ELSO_0ELNSN_8SaturateE0EEEEEENS4_6LayoutINS5_IJSB_SB_SB_EEENS5_IJNSA_ILi0EEESU_SU_EEEEENS5_IJNS4_10UnderscoreESX_SX_EEEEENS4_23SM90_TMA_LOAD_MULTICASTENS4_14ComposedLayoutINS4_7SwizzleILi1ELi4ELi3EEENS4_18smem_ptr_flag_bitsILi8EEENSS_INS5_IJNSA_ILi8EEESH_EEENS5_IJSH_SB_EEEEEEEvNS4_8identityENS4_13SM90_TMA_LOADES1A_vS1B_EENS_8epilogue10collective18CollectiveEpilogueINS1E_23Sm100TmaWarpSpecializedILi4ELi2ELi32ELb0ELb0EEEJSI_NS5_IJNSS_ISF_SB_EES1J_EEEaSJ_aSJ_NS1E_6fusion15FusionCallbacksIS1I_NS1L_17LinearCombinationIaiaiLNS_15FloatRoundStyleE2EEESI_S1K_JEEENS4_5SM1004TMEM4LOAD26SM100_TMEM_LOAD_16dp32b32xES1C_NS11_INS12_ILi2ELi4ELi3EEES15_NSS_INS5_IJS16_SF_EEENS5_IJSF_SB_EEEEEEENS4_39AutoVectorizingCopyWithAssumedAlignmentILi128EEENS4_14SM90_TMA_STOREES1Z_S21_S21_EEEvvEEEEvNT_6ParamsE,"",@"SHT_CUDA_INFO"
	.sectionflags	@""
	.align	4


	//----- nvinfo : EIATTR_CUDA_API_VERSION
	.align		4
        /*0000*/ 	.byte	0x04, 0x37
        /*0002*/ 	.short	(.L_32 - .L_31)
.L_31:
        /*0004*/ 	.word	0x00000082


	//----- nvinfo : EIATTR_KPARAM_INFO
	.align		4
.L_32:
        /*0008*/ 	.byte	0x04, 0x17
        /*000a*/ 	.short	(.L_34 - .L_33)
.L_33:
        /*000c*/ 	.word	0x00000000
        /*0010*/ 	.short	0x0000
        /*0012*/ 	.short	0x0000
        /*0014*/ 	.byte	0x00, 0xf0, 0x01, 0x20


	//----- nvinfo : EIATTR_AT_ENTRY_FRAGMENTS
	.align		4
.L_34:
        /*0018*/ 	.byte	0x04, 0x4f
        /*001a*/ 	.short	(.L_36 - .L_35)


	//   ....[0]....
.L_35:
        /*001c*/ 	.word	0x00000006


	//----- nvinfo : EIATTR_RESERVED_SMEM_USED
	.align		4
.L_36:
        /*0020*/ 	.byte	0x01, 0x41
	.zero		2


	//----- nvinfo : EIATTR_SPARSE_MMA_MASK
	.align		4
        /*0024*/ 	.byte	0x03, 0x50
        /*0026*/ 	.short	0x0000


	//----- nvinfo : EIATTR_TCGEN05_1CTA_USED
	.align		4
        /*0028*/ 	.byte	0x01, 0x51
	.zero		2


	//----- nvinfo : EIATTR_MAXREG_COUNT
	.align		4
        /*002c*/ 	.byte	0x03, 0x1b
        /*002e*/ 	.short	0x00ff


	//----- nvinfo : EIATTR_NUM_BARRIERS
	.align		4
        /*0030*/ 	.byte	0x02, 0x4c
        /*0032*/ 	.byte	0x07
	.zero		1


	//----- nvinfo : EIATTR_EXTERNS
	.align		4
        /*0034*/ 	.byte	0x04, 0x0f
        /*0036*/ 	.short	(.L_38 - .L_37)


	//   ....[0]....
	.align		4
.L_37:
        /*0038*/ 	.word	index@(__assertfail)


	//----- nvinfo : EIATTR_MERCURY_ISA_VERSION
	.align		4
.L_38:
        /*003c*/ 	.byte	0x03, 0x5f
        /*003e*/ 	.short	0x0101


	//----- nvinfo : EIATTR_INT_WARP_WIDE_INSTR_OFFSETS
	.align		4
        /*0040*/ 	.byte	0x04, 0x31
        /*0042*/ 	.short	(.L_40 - .L_39)


	//   ....[0]....
.L_39:
        /*0044*/ 	.word	0x00003b00


	//   ....[1]....
        /*0048*/ 	.word	0x00003b30


	//   ....[2]....
        /*004c*/ 	.word	0x00003b50


	//   ....[3]....
        /*0050*/ 	.word	0x00004690


	//   ....[4]....
        /*0054*/ 	.word	0x00004700


	//   ....[5]....
        /*0058*/ 	.word	0x000047e0


	//   ....[6]....
        /*005c*/ 	.word	0x00004860


	//   ....[7]....
        /*0060*/ 	.word	0x00004960


	//   ....[8]....
        /*0064*/ 	.word	0x000049e0


	//   ....[9]....
        /*0068*/ 	.word	0x00004ad0


	//   ....[10]....
        /*006c*/ 	.word	0x00004b80


	//----- nvinfo : EIATTR_COOP_GROUP_MASK_REGIDS
	.align		4
.L_40:
        /*0070*/ 	.byte	0x04, 0x29
        /*0072*/ 	.short	(.L_42 - .L_41)


	//   ....[0]....
.L_41:
        /*0074*/ 	.word	0xffffffff


	//   ....[1]....
        /*0078*/ 	.word	0xffffffff


	//   ....[2]....
        /*007c*/ 	.word	0xffffffff


	//   ....[3]....
        /*0080*/ 	.word	0xffffffff


	//   ....[4]....
        /*0084*/ 	.word	0xffffffff


	//   ....[5]....
        /*0088*/ 	.word	0xffffffff


	//   ....[6]....
        /*008c*/ 	.word	0xffffffff


	//   ....[7]....
        /*0090*/ 	.word	0xffffffff


	//   ....[8]....
        /*0094*/ 	.word	0xffffffff


	//   ....[9]....
        /*0098*/ 	.word	0xffffffff


	//   ....[10]....
        /*009c*/ 	.word	0xffffffff


	//   ....[11]....
        /*00a0*/ 	.word	0xffffffff


	//   ....[12]....
        /*00a4*/ 	.word	0xffffffff


	//   ....[13]....
        /*00a8*/ 	.word	0xffffffff


	//----- nvinfo : EIATTR_COOP_GROUP_INSTR_OFFSETS
	.align		4
.L_42:
        /*00ac*/ 	.byte	0x04, 0x28
        /*00ae*/ 	.short	(.L_44 - .L_43)


	//   ....[0]....
.L_43:
        /*00b0*/ 	.word	0x00000080


	//   ....[1]....
        /*00b4*/ 	.word	0x000004f0


	//   ....[2]....
        /*00b8*/ 	.word	0x00000680


	//   ....[3]....
        /*00bc*/ 	.word	0x00000820


	//   ....[4]....
        /*00c0*/ 	.word	0x00000920


	//   ....[5]....
        /*00c4*/ 	.word	0x00000a90


	//   ....[6]....
        /*00c8*/ 	.word	0x00000c30


	//   ....[7]....
        /*00cc*/ 	.word	0x00000de0


	//   ....[8]....
        /*00d0*/ 	.word	0x00002010


	//   ....[9]....
        /*00d4*/ 	.word	0x00002e40


	//   ....[10]....
        /*00d8*/ 	.word	0x00003050


	//   ....[11]....
        /*00dc*/ 	.word	0x00003080


	//   ....[12]....
        /*00e0*/ 	.word	0x000039e0


	//   ....[13]....
        /*00e4*/ 	.word	0x00003c10


	//----- nvinfo : EIATTR_VRC_CTA_INIT_COUNT
	.align		4
.L_44:
        /*00e8*/ 	.byte	0x02, 0x4a
        /*00ea*/ 	.byte	0x80
	.zero		1


	//----- nvinfo : EIATTR_SYSCALL_OFFSETS
	.align		4
        /*00ec*/ 	.byte	0x04, 0x46
        /*00ee*/ 	.short	(.L_46 - .L_45)


	//   ....[0]....
.L_45:
        /*00f0*/ 	.word	0x00005810


	//   ....[1]....
        /*00f4*/ 	.word	0x00005950


	//   ....[2]....
        /*00f8*/ 	.word	0x00006180


	//   ....[3]....
        /*00fc*/ 	.word	0x00006f20


	//   ....[4]....
        /*0100*/ 	.word	0x00007c70


	//   ....[5]....
        /*0104*/ 	.word	0x000089e0


	//----- nvinfo : EIATTR_MBARRIER_INSTR_OFFSETS
	.align		4
.L_46:
        /*0108*/ 	.byte	0x04, 0x39
        /*010a*/ 	.short	(.L_48 - .L_47)


	//   ....[0]....
.L_47:
        /*010c*/ 	.word	0x00000610
        /*0110*/ 	.word	0x000000ff
        /*0114*/ 	.word	0x00000000
        /*0118*/ 	.short	0x0100
        /*011a*/ 	.byte	0x04
	.zero		1


	//   ....[1]....
        /*011c*/ 	.word	0x00000620
        /*0120*/ 	.word	0x000000ff
        /*0124*/ 	.word	0x00000018
        /*0128*/ 	.short	0x0100
        /*012a*/ 	.byte	0x04
	.zero		1


	//   ....[2]....
        /*012c*/ 	.word	0x00000630
        /*0130*/ 	.word	0x000000ff
        /*0134*/ 	.word	0x00000008
        /*0138*/ 	.short	0x0100
        /*013a*/ 	.byte	0x04
	.zero		1


	//   ....[3]....
        /*013c*/ 	.word	0x00000640
        /*0140*/ 	.word	0x000000ff
        /*0144*/ 	.word	0x00000020
        /*0148*/ 	.short	0x0100
        /*014a*/ 	.byte	0x04
	.zero		1


	//   ....[4]....
        /*014c*/ 	.word	0x00000650
        /*0150*/ 	.word	0x000000ff
        /*0154*/ 	.word	0x00000010
        /*0158*/ 	.short	0x0100
        /*015a*/ 	.byte	0x04
	.zero		1


	//   ....[5]....
        /*015c*/ 	.word	0x00000660
        /*0160*/ 	.word	0x000000ff
        /*0164*/ 	.word	0x00000028
        /*0168*/ 	.short	0x0100
        /*016a*/ 	.byte	0x04
	.zero		1


	//   ....[6]....
        /*016c*/ 	.word	0x00000790
        /*0170*/ 	.word	0x000000ff
        /*0174*/ 	.word	0x00000030
        /*0178*/ 	.short	0x0100
        /*017a*/ 	.byte	0x04
	.zero		1


	//   ....[7]....
        /*017c*/ 	.word	0x000007a0
        /*0180*/ 	.word	0x000000ff
        /*0184*/ 	.word	0x00000050
        /*0188*/ 	.short	0x0100
        /*018a*/ 	.byte	0x04
	.zero		1


	//   ....[8]....
        /*018c*/ 	.word	0x000007b0
        /*0190*/ 	.word	0x000000ff
        /*0194*/ 	.word	0x00000038
        /*0198*/ 	.short	0x0100
        /*019a*/ 	.byte	0x04
	.zero		1


	//   ....[9]....
        /*019c*/ 	.word	0x000007c0
        /*01a0*/ 	.word	0x000000ff
        /*01a4*/ 	.word	0x00000058
        /*01a8*/ 	.short	0x0100
        /*01aa*/ 	.byte	0x04
	.zero		1


	//   ....[10]....
        /*01ac*/ 	.word	0x000007d0
        /*01b0*/ 	.word	0x000000ff
        /*01b4*/ 	.word	0x00000040
        /*01b8*/ 	.short	0x0100
        /*01ba*/ 	.byte	0x04
	.zero		1


	//   ....[11]....
        /*01bc*/ 	.word	0x000007e0
        /*01c0*/ 	.word	0x000000ff
        /*01c4*/ 	.word	0x00000060
        /*01c8*/ 	.short	0x0100
        /*01ca*/ 	.byte	0x04
	.zero		1


	//   ....[12]....
        /*01cc*/ 	.word	0x000007f0
        /*01d0*/ 	.word	0x000000ff
        /*01d4*/ 	.word	0x00000048
        /*01d8*/ 	.short	0x0100
        /*01da*/ 	.byte	0x04
	.zero		1


	//   ....[13]....
        /*01dc*/ 	.word	0x00000800
        /*01e0*/ 	.word	0x000000ff
        /*01e4*/ 	.word	0x00000068
        /*01e8*/ 	.short	0x0100
        /*01ea*/ 	.byte	0x04
	.zero		1


	//   ....[14]....
        /*01ec*/ 	.word	0x000008f0
        /*01f0*/ 	.word	0x000000ff
        /*01f4*/ 	.word	0x00000070
        /*01f8*/ 	.short	0x0100
        /*01fa*/ 	.byte	0x06
	.zero		1


	//   ....[15]....
        /*01fc*/ 	.word	0x00000900
        /*0200*/ 	.word	0x000000ff
        /*0204*/ 	.word	0x00000078
        /*0208*/ 	.short	0x0100
        /*020a*/ 	.byte	0x06
	.zero		1


	//   ....[16]....
        /*020c*/ 	.word	0x00000a40
        /*0210*/ 	.word	0x000000ff
        /*0214*/ 	.word	0x00000080
        /*0218*/ 	.short	0x0100
        /*021a*/ 	.byte	0x06
	.zero		1


	//   ....[17]....
        /*021c*/ 	.word	0x00000a50
        /*0220*/ 	.word	0x000000ff
        /*0224*/ 	.word	0x00000090
        /*0228*/ 	.short	0x0100
        /*022a*/ 	.byte	0x06
	.zero		1


	//   ....[18]....
        /*022c*/ 	.word	0x00000a60
        /*0230*/ 	.word	0x000000ff
        /*0234*/ 	.word	0x00000088
        /*0238*/ 	.short	0x0100
        /*023a*/ 	.byte	0x06
	.zero		1


	//   ....[19]....
        /*023c*/ 	.word	0x00000a70
        /*0240*/ 	.word	0x000000ff
        /*0244*/ 	.word	0x00000098
        /*0248*/ 	.short	0x0100
        /*024a*/ 	.byte	0x06
	.zero		1


	//   ....[20]....
        /*024c*/ 	.word	0x00000ba0
        /*0250*/ 	.word	0x000000ff
        /*0254*/ 	.word	0x000000a0
        /*0258*/ 	.short	0x0100
        /*025a*/ 	.byte	0x04
	.zero		1


	//   ....[21]....
        /*025c*/ 	.word	0x00000bb0
        /*0260*/ 	.word	0x000000ff
        /*0264*/ 	.word	0x000000c0
        /*0268*/ 	.short	0x0100
        /*026a*/ 	.byte	0x04
	.zero		1


	//   ....[22]....
        /*026c*/ 	.word	0x00000bc0
        /*0270*/ 	.word	0x000000ff
        /*0274*/ 	.word	0x000000a8
        /*0278*/ 	.short	0x0100
        /*027a*/ 	.byte	0x04
	.zero		1


	//   ....[23]....
        /*027c*/ 	.word	0x00000bd0
        /*0280*/ 	.word	0x000000ff
        /*0284*/ 	.word	0x000000c8
        /*0288*/ 	.short	0x0100
        /*028a*/ 	.byte	0x04
	.zero		1


	//   ....[24]....
        /*028c*/ 	.word	0x00000be0
        /*0290*/ 	.word	0x000000ff
        /*0294*/ 	.word	0x000000b0
        /*0298*/ 	.short	0x0100
        /*029a*/ 	.byte	0x04
	.zero		1


	//   ....[25]....
        /*029c*/ 	.word	0x00000bf0
        /*02a0*/ 	.word	0x000000ff
        /*02a4*/ 	.word	0x000000d0
        /*02a8*/ 	.short	0x0100
        /*02aa*/ 	.byte	0x04
	.zero		1


	//   ....[26]....
        /*02ac*/ 	.word	0x00000c00
        /*02b0*/ 	.word	0x000000ff
        /*02b4*/ 	.word	0x000000b8
        /*02b8*/ 	.short	0x0100
        /*02ba*/ 	.byte	0x04
	.zero		1


	//   ....[27]....
        /*02bc*/ 	.word	0x00000c10
        /*02c0*/ 	.word	0x000000ff
        /*02c4*/ 	.word	0x000000d8
        /*02c8*/ 	.short	0x0100
        /*02ca*/ 	.byte	0x04
	.zero		1


	//   ....[28]....
        /*02cc*/ 	.word	0x00000d00
        /*02d0*/ 	.word	0x000000ff
        /*02d4*/ 	.word	0x000000e0
        /*02d8*/ 	.short	0x0100
        /*02da*/ 	.byte	0x04
	.zero		1


	//   ....[29]....
        /*02dc*/ 	.word	0x00000d10
        /*02e0*/ 	.word	0x000000ff
        /*02e4*/ 	.word	0x000000f0
        /*02e8*/ 	.short	0x0100
        /*02ea*/ 	.byte	0x04
	.zero		1


	//   ....[30]....
        /*02ec*/ 	.word	0x00000d20
        /*02f0*/ 	.word	0x000000ff
        /*02f4*/ 	.word	0x000000e8
        /*02f8*/ 	.short	0x0100
        /*02fa*/ 	.byte	0x04
	.zero		1


	//   ....[31]....
        /*02fc*/ 	.word	0x00000d30
        /*0300*/ 	.word	0x000000ff
        /*0304*/ 	.word	0x000000f8
        /*0308*/ 	.short	0x0100
        /*030a*/ 	.byte	0x04
	.zero		1


	//   ....[32]....
        /*030c*/ 	.word	0x00001890
        /*0310*/ 	.word	0x00000000
        /*0314*/ 	.word	0x000000f0
        /*0318*/ 	.short	0x010a
        /*031a*/ 	.byte	0xff
	.zero		1


	//   ....[33]....
        /*031c*/ 	.word	0x000018c0
        /*0320*/ 	.word	0x00000000
        /*0324*/ 	.word	0x000000e0
        /*0328*/ 	.short	0x0101
        /*032a*/ 	.byte	0xff
	.zero		1


	//   ....[34]....
        /*032c*/ 	.word	0x00001990
        /*0330*/ 	.word	0x000000ff
        /*0334*/ 	.word	0x00000018
        /*0338*/ 	.short	0x010a
        /*033a*/ 	.byte	0x04
	.zero		1


	//   ....[35]....
        /*033c*/ 	.word	0x00001a10
        /*0340*/ 	.word	0x000000ff
        /*0344*/ 	.word	0x00000018
        /*0348*/ 	.short	0x010a
        /*034a*/ 	.byte	0x21
	.zero		1


	//   ....[36]....
        /*034c*/ 	.word	0x00001ba0
        /*0350*/ 	.word	0x000000ff
        /*0354*/ 	.word	0x00000018
        /*0358*/ 	.short	0x010a
        /*035a*/ 	.byte	0x08
	.zero		1


	//   ....[37]....
        /*035c*/ 	.word	0x00001cc0
        /*0360*/ 	.word	0x000000ff
        /*0364*/ 	.word	0x00000078
        /*0368*/ 	.short	0x0101
        /*036a*/ 	.byte	0x06
	.zero		1


	//   ....[38]....
        /*036c*/ 	.word	0x00001ce0
        /*0370*/ 	.word	0x000000ff
        /*0374*/ 	.word	0x00000018
        /*0378*/ 	.short	0x010a
        /*037a*/ 	.byte	0x04
	.zero		1


	//   ....[39]....
        /*037c*/ 	.word	0x00001d60
        /*0380*/ 	.word	0x000000ff
        /*0384*/ 	.word	0x00000018
        /*0388*/ 	.short	0x010a
        /*038a*/ 	.byte	0x11
	.zero		1


	//   ....[40]....
        /*038c*/ 	.word	0x00001ef0
        /*0390*/ 	.word	0x000000ff
        /*0394*/ 	.word	0x00000018
        /*0398*/ 	.short	0x010a
        /*039a*/ 	.byte	0x07
	.zero		1


	//   ....[41]....
        /*039c*/ 	.word	0x00002040
        /*03a0*/ 	.word	0x00000003
        /*03a4*/ 	.word	0x00000080
        /*03a8*/ 	.short	0x010a
        /*03aa*/ 	.byte	0xff
	.zero		1


	//   ....[42]....
        /*03ac*/ 	.word	0x00002190
        /*03b0*/ 	.word	0x00000000
        /*03b4*/ 	.word	0x00000000
        /*03b8*/ 	.short	0x0101
        /*03ba*/ 	.byte	0xff
	.zero		1


	//   ....[43]....
        /*03bc*/ 	.word	0x00002750
        /*03c0*/ 	.word	0x000000ff
        /*03c4*/ 	.word	0x00000000
        /*03c8*/ 	.short	0x010a
        /*03ca*/ 	.byte	0x04
	.zero		1


	//   ....[44]....
        /*03cc*/ 	.word	0x000027e0
        /*03d0*/ 	.word	0x000000ff
        /*03d4*/ 	.word	0x00000000
        /*03d8*/ 	.short	0x010a
        /*03da*/ 	.byte	0x05
	.zero		1


	//   ....[45]....
        /*03dc*/ 	.word	0x00002880
        /*03e0*/ 	.word	0x00000000
        /*03e4*/ 	.word	0x00000000
        /*03e8*/ 	.short	0x010a
        /*03ea*/ 	.byte	0xff
	.zero		1


	//   ....[46]....
        /*03ec*/ 	.word	0x000029a0
        /*03f0*/ 	.word	0x00000002
        /*03f4*/ 	.word	0x000000e0
        /*03f8*/ 	.short	0x010a
        /*03fa*/ 	.byte	0xff
	.zero		1


	//   ....[47]....
        /*03fc*/ 	.word	0x00002a10
        /*0400*/ 	.word	0x00000002
        /*0404*/ 	.word	0x00000000
        /*0408*/ 	.short	0x0101
        /*040a*/ 	.byte	0xff
	.zero		1


	//   ....[48]....
        /*040c*/ 	.word	0x00002a30
        /*0410*/ 	.word	0x000000ff
        /*0414*/ 	.word	0x00000090
        /*0418*/ 	.short	0x010a
        /*041a*/ 	.byte	0x04
	.zero		1


	//   ....[49]....
        /*041c*/ 	.word	0x00002b50
        /*0420*/ 	.word	0x00000002
        /*0424*/ 	.word	0x00000080
        /*0428*/ 	.short	0x010a
        /*042a*/ 	.byte	0xff
	.zero		1


	//   ....[50]....
        /*042c*/ 	.word	0x00002c50
        /*0430*/ 	.word	0x00000002
        /*0434*/ 	.word	0x00000000
        /*0438*/ 	.short	0x0101
        /*043a*/ 	.byte	0xff
	.zero		1


	//   ....[51]....
        /*043c*/ 	.word	0x00002ce0
        /*0440*/ 	.word	0x000000ff
        /*0444*/ 	.word	0x00000090
        /*0448*/ 	.short	0x0106
        /*044a*/ 	.byte	0x04
	.zero		1


	//   ....[52]....
        /*044c*/ 	.word	0x00002d00
        /*0450*/ 	.word	0x000000ff
        /*0454*/ 	.word	0x00000090
        /*0458*/ 	.short	0x010a
        /*045a*/ 	.byte	0x04
	.zero		1


	//   ....[53]....
        /*045c*/ 	.word	0x00002d90
        /*0460*/ 	.word	0x000000ff
        /*0464*/ 	.word	0x00000090
        /*0468*/ 	.short	0x0106
        /*046a*/ 	.byte	0x07
	.zero		1


	//   ....[54]....
        /*046c*/ 	.word	0x00002dd0
        /*0470*/ 	.word	0x00000000
        /*0474*/ 	.word	0x00000090
        /*0478*/ 	.short	0x010a
        /*047a*/ 	.byte	0xff
	.zero		1


	//   ....[55]....
        /*047c*/ 	.word	0x000032c0
        /*0480*/ 	.word	0x00000000
        /*0484*/ 	.word	0x00000080
        /*0488*/ 	.short	0x010a
        /*048a*/ 	.byte	0xff
	.zero		1


	//   ....[56]....
        /*048c*/ 	.word	0x000033c0
        /*0490*/ 	.word	0x00000003
        /*0494*/ 	.word	0x00000000
        /*0498*/ 	.short	0x0101
        /*049a*/ 	.byte	0xff
	.zero		1


	//   ....[57]....
        /*049c*/ 	.word	0x000033d0
        /*04a0*/ 	.word	0x000000ff
        /*04a4*/ 	.word	0x00000000
        /*04a8*/ 	.short	0x010a
        /*04aa*/ 	.byte	0x04
	.zero		1


	//   ....[58]....
        /*04ac*/ 	.word	0x000033f0
        /*04b0*/ 	.word	0x000000ff
        /*04b4*/ 	.word	0x000000c0
        /*04b8*/ 	.short	0x010a
        /*04ba*/ 	.byte	0x13
	.zero		1


	//   ....[59]....
        /*04bc*/ 	.word	0x00003530
        /*04c0*/ 	.word	0x000000ff
        /*04c4*/ 	.word	0x00000000
        /*04c8*/ 	.short	0x010a
        /*04ca*/ 	.byte	0x06
	.zero		1


	//   ....[60]....
        /*04cc*/ 	.word	0x00003630
        /*04d0*/ 	.word	0x000000ff
        /*04d4*/ 	.word	0x00000000
        /*04d8*/ 	.short	0x010a
        /*04da*/ 	.byte	0x04
	.zero		1


	//   ....[61]....
        /*04dc*/ 	.word	0x00003810
        /*04e0*/ 	.word	0x000000ff
        /*04e4*/ 	.word	0x00000000
        /*04e8*/ 	.short	0x010a
        /*04ea*/ 	.byte	0x04
	.zero		1


	//   ....[62]....
        /*04ec*/ 	.word	0x000038a0
        /*04f0*/ 	.word	0x000000ff
        /*04f4*/ 	.word	0x00000000
        /*04f8*/ 	.short	0x010a
        /*04fa*/ 	.byte	0x05
	.zero		1


	//   ....[63]....
        /*04fc*/ 	.word	0x00003930
        /*0500*/ 	.word	0x000000ff
        /*0504*/ 	.word	0x00000000
        /*0508*/ 	.short	0x010a
        /*050a*/ 	.byte	0x05
	.zero		1


	//   ....[64]....
        /*050c*/ 	.word	0x000039c0
        /*0510*/ 	.word	0x000000ff
        /*0514*/ 	.word	0x00000000
        /*0518*/ 	.short	0x010a
        /*051a*/ 	.byte	0x04
	.zero		1


	//   ....[65]....
        /*051c*/ 	.word	0x00003e90
        /*0520*/ 	.word	0x0000000c
        /*0524*/ 	.word	0x00000080
        /*0528*/ 	.short	0x010a
        /*052a*/ 	.byte	0xff
	.zero		1


	//   ....[66]....
        /*052c*/ 	.word	0x00004000
        /*0530*/ 	.word	0x00000000
        /*0534*/ 	.word	0x00000000
        /*0538*/ 	.short	0x0101
        /*053a*/ 	.byte	0xff
	.zero		1


	//   ....[67]....
        /*053c*/ 	.word	0x00004490
        /*0540*/ 	.word	0x000000ff
        /*0544*/ 	.word	0x00000078
        /*0548*/ 	.short	0x010a
        /*054a*/ 	.byte	0x15
	.zero		1


	//   ....[68]....
        /*054c*/ 	.word	0x00004610
        /*0550*/ 	.word	0x000000ff
        /*0554*/ 	.word	0x00000050
        /*0558*/ 	.short	0x010a
        /*055a*/ 	.byte	0x15
	.zero		1


	//   ....[69]....
        /*055c*/ 	.word	0x00004790
        /*0560*/ 	.word	0x000000ff
        /*0564*/ 	.word	0x00000030
        /*0568*/ 	.short	0x010b
        /*056a*/ 	.byte	0x15
	.zero		1


	//   ....[70]....
        /*056c*/ 	.word	0x000047a0
        /*0570*/ 	.word	0x000000ff
        /*0574*/ 	.word	0x00000000
        /*0578*/ 	.short	0x0101
        /*057a*/ 	.byte	0x06
	.zero		1


	//   ....[71]....
        /*057c*/ 	.word	0x000047b0
        /*0580*/ 	.word	0x000000ff
        /*0584*/ 	.word	0x00000058
        /*0588*/ 	.short	0x010a
        /*058a*/ 	.byte	0x15
	.zero		1


	//   ....[72]....
        /*058c*/ 	.word	0x00004910
        /*0590*/ 	.word	0x000000ff
        /*0594*/ 	.word	0x00000038
        /*0598*/ 	.short	0x010b
        /*059a*/ 	.byte	0x15
	.zero		1


	//   ....[73]....
        /*059c*/ 	.word	0x00004920
        /*05a0*/ 	.word	0x000000ff
        /*05a4*/ 	.word	0x00000000
        /*05a8*/ 	.short	0x0101
        /*05aa*/ 	.byte	0x06
	.zero		1


	//   ....[74]....
        /*05ac*/ 	.word	0x00004930
        /*05b0*/ 	.word	0x000000ff
        /*05b4*/ 	.word	0x00000060
        /*05b8*/ 	.short	0x010a
        /*05ba*/ 	.byte	0x15
	.zero		1


	//   ....[75]....
        /*05bc*/ 	.word	0x00004a80
        /*05c0*/ 	.word	0x000000ff
        /*05c4*/ 	.word	0x00000040
        /*05c8*/ 	.short	0x010b
        /*05ca*/ 	.byte	0x15
	.zero		1


	//   ....[76]....
        /*05cc*/ 	.word	0x00004a90
        /*05d0*/ 	.word	0x000000ff
        /*05d4*/ 	.word	0x00000000
        /*05d8*/ 	.short	0x0101
        /*05da*/ 	.byte	0x06
	.zero		1


	//   ....[77]....
        /*05dc*/ 	.word	0x00004aa0
        /*05e0*/ 	.word	0x000000ff
        /*05e4*/ 	.word	0x00000068
        /*05e8*/ 	.short	0x010a
        /*05ea*/ 	.byte	0x15
	.zero		1


	//   ....[78]....
        /*05ec*/ 	.word	0x00004ca0
        /*05f0*/ 	.word	0x000000ff
        /*05f4*/ 	.word	0x00000048
        /*05f8*/ 	.short	0x010b
        /*05fa*/ 	.byte	0x15
	.zero		1


	//   ....[79]....
        /*05fc*/ 	.word	0x00004cb0
        /*0600*/ 	.word	0x000000ff
        /*0604*/ 	.word	0x00000000
        /*0608*/ 	.short	0x0101
        /*060a*/ 	.byte	0x25
	.zero		1


	//   ....[80]....
        /*060c*/ 	.word	0x00004ce0
        /*0610*/ 	.word	0x000000ff
        /*0614*/ 	.word	0x00000050
        /*0618*/ 	.short	0x010a
        /*061a*/ 	.byte	0x15
	.zero		1


	//   ....[81]....
        /*061c*/ 	.word	0x00004d00
        /*0620*/ 	.word	0x000000ff
        /*0624*/ 	.word	0x00000058
        /*0628*/ 	.short	0x010a
        /*062a*/ 	.byte	0x15
	.zero		1


	//   ....[82]....
        /*062c*/ 	.word	0x00004d20
        /*0630*/ 	.word	0x000000ff
        /*0634*/ 	.word	0x00000060
        /*0638*/ 	.short	0x010a
        /*063a*/ 	.byte	0x15
	.zero		1


	//   ....[83]....
        /*063c*/ 	.word	0x00004d60
        /*0640*/ 	.word	0x00000000
        /*0644*/ 	.word	0x00000068
        /*0648*/ 	.short	0x010a
        /*064a*/ 	.byte	0xff
	.zero		1


	//   ....[84]....
        /*064c*/ 	.word	0x000050a0
        /*0650*/ 	.word	0x00000003
        /*0654*/ 	.word	0x00000080
        /*0658*/ 	.short	0x010a
        /*065a*/ 	.byte	0xff
	.zero		1


	//   ....[85]....
        /*065c*/ 	.word	0x00005220
        /*0660*/ 	.word	0x00000000
        /*0664*/ 	.word	0x00000000
        /*0668*/ 	.short	0x0101
        /*066a*/ 	.byte	0xff
	.zero		1


	//   ....[86]....
        /*066c*/ 	.word	0x00005d40
        /*0670*/ 	.word	0x00000002
        /*0674*/ 	.word	0x00000030
        /*0678*/ 	.short	0x010a
        /*067a*/ 	.byte	0xff
	.zero		1


	//   ....[87]....
        /*067c*/ 	.word	0x00005d80
        /*0680*/ 	.word	0x00000034
        /*0684*/ 	.word	0x000000a0
        /*0688*/ 	.short	0x010a
        /*068a*/ 	.byte	0xff
	.zero		1


	//   ....[88]....
        /*068c*/ 	.word	0x00005ec0
        /*0690*/ 	.word	0x00000002
        /*0694*/ 	.word	0x00000030
        /*0698*/ 	.short	0x010a
        /*069a*/ 	.byte	0xff
	.zero		1


	//   ....[89]....
        /*069c*/ 	.word	0x00005fe0
        /*06a0*/ 	.word	0x00000000
        /*06a4*/ 	.word	0x00000000
        /*06a8*/ 	.short	0x0101
        /*06aa*/ 	.byte	0xff
	.zero		1


	//   ....[90]....
        /*06ac*/ 	.word	0x00006060
        /*06b0*/ 	.word	0x00000034
        /*06b4*/ 	.word	0x000000a0
        /*06b8*/ 	.short	0x010a
        /*06ba*/ 	.byte	0xff
	.zero		1


	//   ....[91]....
        /*06bc*/ 	.word	0x00006bd0
        /*06c0*/ 	.word	0x00000000
        /*06c4*/ 	.word	0x00000030
        /*06c8*/ 	.short	0x010a
        /*06ca*/ 	.byte	0xff
	.zero		1


	//   ....[92]....
        /*06cc*/ 	.word	0x00006c80
        /*06d0*/ 	.word	0x00000000
        /*06d4*/ 	.word	0x00000030
        /*06d8*/ 	.short	0x010a
        /*06da*/ 	.byte	0xff
	.zero		1


	//   ....[93]....
        /*06dc*/ 	.word	0x00006da0
        /*06e0*/ 	.word	0x00000000
        /*06e4*/ 	.word	0x00000000
        /*06e8*/ 	.short	0x0101
        /*06ea*/ 	.byte	0xff
	.zero		1


	//   ....[94]....
        /*06ec*/ 	.word	0x00007910
        /*06f0*/ 	.word	0x00000000
        /*06f4*/ 	.word	0x00000030
        /*06f8*/ 	.short	0x010a
        /*06fa*/ 	.byte	0xff
	.zero		1


	//   ....[95]....
        /*06fc*/ 	.word	0x000079c0
        /*0700*/ 	.word	0x00000000
        /*0704*/ 	.word	0x00000030
        /*0708*/ 	.short	0x010a
        /*070a*/ 	.byte	0xff
	.zero		1


	//   ....[96]....
        /*070c*/ 	.word	0x00007af0
        /*0710*/ 	.word	0x00000000
        /*0714*/ 	.word	0x00000000
        /*0718*/ 	.short	0x0101
        /*071a*/ 	.byte	0xff
	.zero		1


	//   ....[97]....
        /*071c*/ 	.word	0x00008690
        /*0720*/ 	.word	0x00000000
        /*0724*/ 	.word	0x00000030
        /*0728*/ 	.short	0x010a
        /*072a*/ 	.byte	0xff
	.zero		1


	//   ....[98]....
        /*072c*/ 	.word	0x00008740
        /*0730*/ 	.word	0x00000000
        /*0734*/ 	.word	0x00000030
        /*0738*/ 	.short	0x010a
        /*073a*/ 	.byte	0xff
	.zero		1


	//   ....[99]....
        /*073c*/ 	.word	0x00008860
        /*0740*/ 	.word	0x00000000
        /*0744*/ 	.word	0x00000000
        /*0748*/ 	.short	0x0101
        /*074a*/ 	.byte	0xff
	.zero		1


	//   ....[100]....
        /*074c*/ 	.word	0x00008c70
        /*0750*/ 	.word	0x000000ff
        /*0754*/ 	.word	0x00000000
        /*0758*/ 	.short	0x0101
        /*075a*/ 	.byte	0x04
	.zero		1


	//   ....[101]....
        /*075c*/ 	.word	0x00009570
        /*0760*/ 	.word	0x00000000
        /*0764*/ 	.word	0x000000f0
        /*0768*/ 	.short	0x010a
        /*076a*/ 	.byte	0xff
	.zero		1


	//   ....[102]....
        /*076c*/ 	.word	0x000095d0
        /*0770*/ 	.word	0x00000000
        /*0774*/ 	.word	0x00000018
        /*0778*/ 	.short	0x010a
        /*077a*/ 	.byte	0xff
	.zero		1


	//   ....[103]....
        /*077c*/ 	.word	0x00009630
        /*0780*/ 	.word	0x00000000
        /*0784*/ 	.word	0x00000018
        /*0788*/ 	.short	0x010a
        /*078a*/ 	.byte	0xff
	.zero		1


	//   ....[104]....
        /*078c*/ 	.word	0x00009680
        /*0790*/ 	.word	0x00000003
        /*0794*/ 	.word	0x00000080
        /*0798*/ 	.short	0x010a
        /*079a*/ 	.byte	0xff
	.zero		1


	//   ....[105]....
        /*079c*/ 	.word	0x000096e0
        /*07a0*/ 	.word	0x00000000
        /*07a4*/ 	.word	0x00000000
        /*07a8*/ 	.short	0x010a
        /*07aa*/ 	.byte	0xff
	.zero		1


	//   ....[106]....
        /*07ac*/ 	.word	0x00009740
        /*07b0*/ 	.word	0x00000000
        /*07b4*/ 	.word	0x00000000
        /*07b8*/ 	.short	0x010a
        /*07ba*/ 	.byte	0xff
	.zero		1


	//   ....[107]....
        /*07bc*/ 	.word	0x00009790
        /*07c0*/ 	.word	0x00000002
        /*07c4*/ 	.word	0x000000e0
        /*07c8*/ 	.short	0x010a
        /*07ca*/ 	.byte	0xff
	.zero		1


	//   ....[108]....
        /*07cc*/ 	.word	0x000097f0
        /*07d0*/ 	.word	0x00000002
        /*07d4*/ 	.word	0x00000090
        /*07d8*/ 	.short	0x010a
        /*07da*/ 	.byte	0xff
	.zero		1


	//   ....[109]....
        /*07dc*/ 	.word	0x00009840
        /*07e0*/ 	.word	0x00000002
        /*07e4*/ 	.word	0x00000080
        /*07e8*/ 	.short	0x010a
        /*07ea*/ 	.byte	0xff
	.zero		1


	//   ....[110]....
        /*07ec*/ 	.word	0x000098a0
        /*07f0*/ 	.word	0x00000000
        /*07f4*/ 	.word	0x00000090
        /*07f8*/ 	.short	0x010a
        /*07fa*/ 	.byte	0xff
	.zero		1


	//   ....[111]....
        /*07fc*/ 	.word	0x000098f0
        /*0800*/ 	.word	0x00000000
        /*0804*/ 	.word	0x00000080
        /*0808*/ 	.short	0x010a
        /*080a*/ 	.byte	0xff
	.zero		1


	//   ....[112]....
        /*080c*/ 	.word	0x00009950
        /*0810*/ 	.word	0x00000002
        /*0814*/ 	.word	0x000000c0
        /*0818*/ 	.short	0x010a
        /*081a*/ 	.byte	0xff
	.zero		1


	//   ....[113]....
        /*081c*/ 	.word	0x000099b0
        /*0820*/ 	.word	0x00000000
        /*0824*/ 	.word	0x00000000
        /*0828*/ 	.short	0x010a
        /*082a*/ 	.byte	0xff
	.zero		1


	//   ....[114]....
        /*082c*/ 	.word	0x00009a10
        /*0830*/ 	.word	0x00000000
        /*0834*/ 	.word	0x00000000
        /*0838*/ 	.short	0x010a
        /*083a*/ 	.byte	0xff
	.zero		1


	//   ....[115]....
        /*083c*/ 	.word	0x00009a70
        /*0840*/ 	.word	0x00000000
        /*0844*/ 	.word	0x00000000
        /*0848*/ 	.short	0x010a
        /*084a*/ 	.byte	0xff
	.zero		1


	//   ....[116]....
        /*084c*/ 	.word	0x00009ad0
        /*0850*/ 	.word	0x00000000
        /*0854*/ 	.word	0x00000000
        /*0858*/ 	.short	0x010a
        /*085a*/ 	.byte	0xff
	.zero		1


	//   ....[117]....
        /*085c*/ 	.word	0x00009b30
        /*0860*/ 	.word	0x00000000
        /*0864*/ 	.word	0x00000000
        /*0868*/ 	.short	0x010a
        /*086a*/ 	.byte	0xff
	.zero		1


	//   ....[118]....
        /*086c*/ 	.word	0x00009b80
        /*0870*/ 	.word	0x0000000c
        /*0874*/ 	.word	0x00000080
        /*0878*/ 	.short	0x010a
        /*087a*/ 	.byte	0xff
	.zero		1


	//   ....[119]....
        /*087c*/ 	.word	0x00009be0
        /*0880*/ 	.word	0x00000000
        /*0884*/ 	.word	0x00000078
        /*0888*/ 	.short	0x010a
        /*088a*/ 	.byte	0xff
	.zero		1


	//   ....[120]....
        /*088c*/ 	.word	0x00009c40
        /*0890*/ 	.word	0x00000000
        /*0894*/ 	.word	0x00000050
        /*0898*/ 	.short	0x010a
        /*089a*/ 	.byte	0xff
	.zero		1


	//   ....[121]....
        /*089c*/ 	.word	0x00009ca0
        /*08a0*/ 	.word	0x00000000
        /*08a4*/ 	.word	0x00000058
        /*08a8*/ 	.short	0x010a
        /*08aa*/ 	.byte	0xff
	.zero		1


	//   ....[122]....
        /*08ac*/ 	.word	0x00009d00
        /*08b0*/ 	.word	0x00000000
        /*08b4*/ 	.word	0x00000060
        /*08b8*/ 	.short	0x010a
        /*08ba*/ 	.byte	0xff
	.zero		1


	//   ....[123]....
        /*08bc*/ 	.word	0x00009d60
        /*08c0*/ 	.word	0x00000000
        /*08c4*/ 	.word	0x00000068
        /*08c8*/ 	.short	0x010a
        /*08ca*/ 	.byte	0xff
	.zero		1


	//   ....[124]....
        /*08cc*/ 	.word	0x00009dc0
        /*08d0*/ 	.word	0x00000000
        /*08d4*/ 	.word	0x00000050
        /*08d8*/ 	.short	0x010a
        /*08da*/ 	.byte	0xff
	.zero		1


	//   ....[125]....
        /*08dc*/ 	.word	0x00009e20
        /*08e0*/ 	.word	0x00000000
        /*08e4*/ 	.word	0x00000058
        /*08e8*/ 	.short	0x010a
        /*08ea*/ 	.byte	0xff
	.zero		1


	//   ....[126]....
        /*08ec*/ 	.word	0x00009e80
        /*08f0*/ 	.word	0x00000000
        /*08f4*/ 	.word	0x00000060
        /*08f8*/ 	.short	0x010a
        /*08fa*/ 	.byte	0xff
	.zero		1


	//   ....[127]....
        /*08fc*/ 	.word	0x00009ed0
        /*0900*/ 	.word	0x00000003
        /*0904*/ 	.word	0x00000080
        /*0908*/ 	.short	0x010a
        /*090a*/ 	.byte	0xff
	.zero		1


	//   ....[128]....
        /*090c*/ 	.word	0x00009f20
        /*0910*/ 	.word	0x00000002
        /*0914*/ 	.word	0x00000030
        /*0918*/ 	.short	0x010a
        /*091a*/ 	.byte	0xff
	.zero		1


	//   ....[129]....
        /*091c*/ 	.word	0x00009f70
        /*0920*/ 	.word	0x00000034
        /*0924*/ 	.word	0x000000a0
        /*0928*/ 	.short	0x010a
        /*092a*/ 	.byte	0xff
	.zero		1


	//   ....[130]....
        /*092c*/ 	.word	0x00009fc0
        /*0930*/ 	.word	0x00000000
        /*0934*/ 	.word	0x00000030
        /*0938*/ 	.short	0x010a
        /*093a*/ 	.byte	0xff
	.zero		1


	//   ....[131]....
        /*093c*/ 	.word	0x0000a010
        /*0940*/ 	.word	0x00000000
        /*0944*/ 	.word	0x00000030
        /*0948*/ 	.short	0x010a
        /*094a*/ 	.byte	0xff
	.zero		1


	//   ....[132]....
        /*094c*/ 	.word	0x0000a060
        /*0950*/ 	.word	0x00000000
        /*0954*/ 	.word	0x00000030
        /*0958*/ 	.short	0x010a
        /*095a*/ 	.byte	0xff
	.zero		1


	//----- nvinfo : EIATTR_NUM_MBARRIERS
	.align		4
.L_48:
        /*095c*/ 	.byte	0x03, 0x38
        /*095e*/ 	.short	0x0020


	//----- nvinfo : EIATTR_EXIT_INSTR_OFFSETS
	.align		4
        /*0960*/ 	.byte	0x04, 0x1c
        /*0962*/ 	.short	(.L_50 - .L_49)


	//   ....[0]....
.L_49:
        /*0964*/ 	.word	0x000028b0


	//   ....[1]....
        /*0968*/ 	.word	0x00002da0


	//   ....[2]....
        /*096c*/ 	.word	0x00002e00


	//   ....[3]....
        /*0970*/ 	.word	0x00003c20


	//   ....[4]....
        /*0974*/ 	.word	0x00004d90


	//   ....[5]....
        /*0978*/ 	.word	0x00004dd0


	//   ....[6]....
        /*097c*/ 	.word	0x00009560


	//----- nvinfo : EIATTR_MAX_THREADS
	.align		4
.L_50:
        /*0980*/ 	.byte	0x04, 0x05
        /*0982*/ 	.short	(.L_52 - .L_51)
.L_51:
        /*0984*/ 	.word	0x00000100
        /*0988*/ 	.word	0x00000001
        /*098c*/ 	.word	0x00000001


	//----- nvinfo : EIATTR_CRS_STACK_SIZE
	.align		4
.L_52:
        /*0990*/ 	.byte	0x04, 0x1e
        /*0992*/ 	.short	(.L_54 - .L_53)
.L_53:
        /*0994*/ 	.word	0x00000000


	//----- nvinfo : EIATTR_CBANK_PARAM_SIZE
	.align		4
.L_54:
        /*0998*/ 	.byte	0x03, 0x19
        /*099a*/ 	.short	0x0800


	//----- nvinfo : EIATTR_PARAM_CBANK
	.align		4
        /*099c*/ 	.byte	0x04, 0x0a
        /*099e*/ 	.short	(.L_56 - .L_55)
	.align		4
.L_55:
        /*09a0*/ 	.word	index@(.nv.constant0._ZN7cutlass13device_kernelINS_4gemm6kernel13GemmUniversalIN4cute5tupleIJiiiiEEENS1_10collective13CollectiveMmaINS1_35MainloopSm100TmaUmmaWarpSpecializedILi3ELi2ELi4ENS5_IJNS4_1CILi1EEENSA_ILi2EEESB_EEEEENS5_IJNSA_ILi64EEENSA_ILi256EEENSA_ILi32EEEEEEaNS5_IJlSB_lEEEaSJ_NS4_8TiledMMAINS4_8MMA_AtomIJNS4_15SM100_MMA_S8_SSIaaiLi64ELi256ELNS4_4UMMA5MajorE0ELSO_0ELNSN_8SaturateE0EEEEEENS4_6LayoutINS5_IJSB_SB_SB_EEENS5_IJNSA_ILi0EEESU_SU_EEEEENS5_IJNS4_10UnderscoreESX_SX_EEEEENS4_23SM90_TMA_LOAD_MULTICASTENS4_14ComposedLayoutINS4_7SwizzleILi1ELi4ELi3EEENS4_18smem_ptr_flag_bitsILi8EEENSS_INS5_IJNSA_ILi8EEESH_EEENS5_IJSH_SB_EEEEEEEvNS4_8identityENS4_13SM90_TMA_LOADES1A_vS1B_EENS_8epilogue10collective18CollectiveEpilogueINS1E_23Sm100TmaWarpSpecializedILi4ELi2ELi32ELb0ELb0EEEJSI_NS5_IJNSS_ISF_SB_EES1J_EEEaSJ_aSJ_NS1E_6fusion15FusionCallbacksIS1I_NS1L_17LinearCombinationIaiaiLNS_15FloatRoundStyleE2EEESI_S1K_JEEENS4_5SM1004TMEM4LOAD26SM100_TMEM_LOAD_16dp32b32xES1C_NS11_INS12_ILi2ELi4ELi3EEES15_NSS_INS5_IJS16_SF_EEENS5_IJSF_SB_EEEEEEENS4_39AutoVectorizingCopyWithAssumedAlignmentILi128EEENS4_14SM90_TMA_STOREES1Z_S21_S21_EEEvvEEEEvNT_6ParamsE)
        /*09a4*/ 	.short	0x0380
        /*09a6*/ 	.short	0x0800


	//----- nvinfo : EIATTR_SW_WAR
	.align		4
.L_56:
        /*09a8*/ 	.byte	0x04, 0x36
        /*09aa*/ 	.short	(.L_58 - .L_57)
.L_57:
        /*09ac*/ 	.word	0x00000008
.L_58:


//--------------------- .nv.callgraph             --------------------------
	.section	.nv.callgraph,"",@"SHT_CUDA_CALLGRAPH"
	.align	4
	.sectionentsize	8
	.align		4
        /*0000*/ 	.word	0x00000000
	.align		4
        /*0004*/ 	.word	0xffffffff
	.align		4
        /*0008*/ 	.word	index@(_ZN7cutlass13device_kernelINS_4gemm6kernel13GemmUniversalIN4cute5tupleIJiiiiEEENS1_10collective13CollectiveMmaINS1_35MainloopSm100TmaUmmaWarpSpecializedILi3ELi2ELi4ENS5_IJNS4_1CILi1EEENSA_ILi2EEESB_EEEEENS5_IJNSA_ILi64EEENSA_ILi256EEENSA_ILi32EEEEEEaNS5_IJlSB_lEEEaSJ_NS4_8TiledMMAINS4_8MMA_AtomIJNS4_15SM100_MMA_S8_SSIaaiLi64ELi256ELNS4_4UMMA5MajorE0ELSO_0ELNSN_8SaturateE0EEEEEENS4_6LayoutINS5_IJSB_SB_SB_EEENS5_IJNSA_ILi0EEESU_SU_EEEEENS5_IJNS4_10UnderscoreESX_SX_EEEEENS4_23SM90_TMA_LOAD_MULTICASTENS4_14ComposedLayoutINS4_7SwizzleILi1ELi4ELi3EEENS4_18smem_ptr_flag_bitsILi8EEENSS_INS5_IJNSA_ILi8EEESH_EEENS5_IJSH_SB_EEEEEEEvNS4_8identityENS4_13SM90_TMA_LOADES1A_vS1B_EENS_8epilogue10collective18CollectiveEpilogueINS1E_23Sm100TmaWarpSpecializedILi4ELi2ELi32ELb0ELb0EEEJSI_NS5_IJNSS_ISF_SB_EES1J_EEEaSJ_aSJ_NS1E_6fusion15FusionCallbacksIS1I_NS1L_17LinearCombinationIaiaiLNS_15FloatRoundStyleE2EEESI_S1K_JEEENS4_5SM1004TMEM4LOAD26SM100_TMEM_LOAD_16dp32b32xES1C_NS11_INS12_ILi2ELi4ELi3EEES15_NSS_INS5_IJS16_SF_EEENS5_IJSF_SB_EEEEEEENS4_39AutoVectorizingCopyWithAssumedAlignmentILi128EEENS4_14SM90_TMA_STOREES1Z_S21_S21_EEEvvEEEEvNT_6ParamsE)
	.align		4
        /*000c*/ 	.word	index@(__assertfail)
	.align		4
        /*0010*/ 	.word	0x00000000
	.align		4
        /*0014*/ 	.word	0xfffffffe
	.align		4
        /*0018*/ 	.word	0x00000000
	.align		4
        /*001c*/ 	.word	0xfffffffd
	.align		4
        /*0020*/ 	.word	0x00000000
	.align		4
        /*0024*/ 	.word	0xfffffffc


//--------------------- .nv.constant4             --------------------------
	.section	.nv.constant4,"a",@progbits
	.align	8
	.align		8
.nv.constant4:
        /*0000*/ 	.dword	__assertfail
	.align		8
        /*0008*/ 	.dword	__unnamed_1
	.align		8
        /*0010*/ 	.dword	__unnamed_2
	.align		8
        /*0018*/ 	.dword	__unnamed_3
	.align		8
        /*0020*/ 	.dword	_ZN40_INTERNAL_7d939a5c_4_k_cu_65d46094_100724cuda3std3__45__cpo5beginE
	.align		8
        /*0028*/ 	.dword	_ZN40_INTERNAL_7d939a5c_4_k_cu_65d46094_100724cuda3std3__45__cpo3endE
	.align		8
        /*0030*/ 	.dword	_ZN40_INTERNAL_7d939a5c_4_k_cu_65d46094_100724cuda3std3__45__cpo6cbeginE
	.align		8
        /*0038*/ 	.dword	_ZN40_INTERNAL_7d939a5c_4_k_cu_65d46094_100724cuda3std3__45__cpo4cendE
	.align		8
        /*0040*/ 	.dword	_ZN40_INTERNAL_7d939a5c_4_k_cu_65d46094_100724cuda3std3__442_GLOBAL__N__7d939a5c_4_k_cu_65d46094_100726ignoreE
	.align		8
        /*0048*/ 	.dword	_ZN40_INTERNAL_7d939a5c_4_k_cu_65d46094_100724cuda3std3__419piecewise_constructE
	.align		8
        /*0050*/ 	.dword	_ZN40_INTERNAL_7d939a5c_4_k_cu_65d46094_100724cuda3std3__48in_placeE
	.align		8
        /*0058*/ 	.dword	_ZN40_INTERNAL_7d939a5c_4_k_cu_65d46094_100724cuda3std6ranges3__45__cpo4swapE
	.align		8
        /*0060*/ 	.dword	_ZN40_INTERNAL_7d939a5c_4_k_cu_65d46094_100724cuda3std6ranges3__45__cpo9iter_moveE
	.align		8
        /*0068*/ 	.dword	_ZN40_INTERNAL_7d939a5c_4_k_cu_65d46094_100724cute7productE
	.align		8
        /*0070*/ 	.dword	_ZN40_INTERNAL_7d939a5c_4_k_cu_65d46094_100724cute1_E
	.align		8
        /*0078*/ 	.dword	$str$25
	.align		8
        /*0080*/ 	.dword	$str$26
	.align		8
        /*0088*/ 	.dword	$str$27
	.align		8
        /*0090*/ 	.dword	$str$28


//--------------------- .text._ZN7cutlass13device_kernelINS_4gemm6kernel13GemmUniversalIN4cute5tupleIJiiiiEEENS1_10collective13CollectiveMmaINS1_35MainloopSm100TmaUmmaWarpSpecializedILi3ELi2ELi4ENS5_IJNS4_1CILi1EEENSA_ILi2EEESB_EEEEENS5_IJNSA_ILi64EEENSA_ILi256EEENSA_ILi32EEEEEEaNS5_IJlSB_lEEEaSJ_NS4_8TiledMMAINS4_8MMA_AtomIJNS4_15SM100_MMA_S8_SSIaaiLi64ELi256ELNS4_4UMMA5MajorE0ELSO_0ELNSN_8SaturateE0EEEEEENS4_6LayoutINS5_IJSB_SB_SB_EEENS5_IJNSA_ILi0EEESU_SU_EEEEENS5_IJNS4_10UnderscoreESX_SX_EEEEENS4_23SM90_TMA_LOAD_MULTICASTENS4_14ComposedLayoutINS4_7SwizzleILi1ELi4ELi3EEENS4_18smem_ptr_flag_bitsILi8EEENSS_INS5_IJNSA_ILi8EEESH_EEENS5_IJSH_SB_EEEEEEEvNS4_8identityENS4_13SM90_TMA_LOADES1A_vS1B_EENS_8epilogue10collective18CollectiveEpilogueINS1E_23Sm100TmaWarpSpecializedILi4ELi2ELi32ELb0ELb0EEEJSI_NS5_IJNSS_ISF_SB_EES1J_EEEaSJ_aSJ_NS1E_6fusion15FusionCallbacksIS1I_NS1L_17LinearCombinationIaiaiLNS_15FloatRoundStyleE2EEESI_S1K_JEEENS4_5SM1004TMEM4LOAD26SM100_TMEM_LOAD_16dp32b32xES1C_NS11_INS12_ILi2ELi4ELi3EEES15_NSS_INS5_IJS16_SF_EEENS5_IJSF_SB_EEEEEEENS4_39AutoVectorizingCopyWithAssumedAlignmentILi128EEENS4_14SM90_TMA_STOREES1Z_S21_S21_EEEvvEEEEvNT_6ParamsE --------------------------
	.section	.text._ZN7cutlass13device_kernelINS_4gemm6kernel13GemmUniversalIN4cute5tupleIJiiiiEEENS1_10collective13CollectiveMmaINS1_35MainloopSm100TmaUmmaWarpSpecializedILi3ELi2ELi4ENS5_IJNS4_1CILi1EEENSA_ILi2EEESB_EEEEENS5_IJNSA_ILi64EEENSA_ILi256EEENSA_ILi32EEEEEEaNS5_IJlSB_lEEEaSJ_NS4_8TiledMMAINS4_8MMA_AtomIJNS4_15SM100_MMA_S8_SSIaaiLi64ELi256ELNS4_4UMMA5MajorE0ELSO_0ELNSN_8SaturateE0EEEEEENS4_6LayoutINS5_IJSB_SB_SB_EEENS5_IJNSA_ILi0EEESU_SU_EEEEENS5_IJNS4_10UnderscoreESX_SX_EEEEENS4_23SM90_TMA_LOAD_MULTICASTENS4_14ComposedLayoutINS4_7SwizzleILi1ELi4ELi3EEENS4_18smem_ptr_flag_bitsILi8EEENSS_INS5_IJNSA_ILi8EEESH_EEENS5_IJSH_SB_EEEEEEEvNS4_8identityENS4_13SM90_TMA_LOADES1A_vS1B_EENS_8epilogue10collective18CollectiveEpilogueINS1E_23Sm100TmaWarpSpecializedILi4ELi2ELi32ELb0ELb0EEEJSI_NS5_IJNSS_ISF_SB_EES1J_EEEaSJ_aSJ_NS1E_6fusion15FusionCallbacksIS1I_NS1L_17LinearCombinationIaiaiLNS_15FloatRoundStyleE2EEESI_S1K_JEEENS4_5SM1004TMEM4LOAD26SM100_TMEM_LOAD_16dp32b32xES1C_NS11_INS12_ILi2ELi4ELi3EEES15_NSS_INS5_IJS16_SF_EEENS5_IJSF_SB_EEEEEEENS4_39AutoVectorizingCopyWithAssumedAlignmentILi128EEENS4_14SM90_TMA_STOREES1Z_S21_S21_EEEvvEEEEvNT_6ParamsE,"ax",@progbits
	.align	128
.text._ZN7cutlass13device_kernelINS_4gemm6kernel13GemmUniversalIN4cute5tupleIJiiiiEEENS1_10collective13CollectiveMmaINS1_35MainloopSm100TmaUmmaWarpSpecializedILi3ELi2ELi4ENS5_IJNS4_1CILi1EEENSA_ILi2EEESB_EEEEENS5_IJNSA_ILi64EEENSA_ILi256EEENSA_ILi32EEEEEEaNS5_IJlSB_lEEEaSJ_NS4_8TiledMMAINS4_8MMA_AtomIJNS4_15SM100_MMA_S8_SSIaaiLi64ELi256ELNS4_4UMMA5MajorE0ELSO_0ELNSN_8SaturateE0EEEEEENS4_6LayoutINS5_IJSB_SB_SB_EEENS5_IJNSA_ILi0EEESU_SU_EEEEENS5_IJNS4_10UnderscoreESX_SX_EEEEENS4_23SM90_TMA_LOAD_MULTICASTENS4_14ComposedLayoutINS4_7SwizzleILi1ELi4ELi3EEENS4_18smem_ptr_flag_bitsILi8EEENSS_INS5_IJNSA_ILi8EEESH_EEENS5_IJSH_SB_EEEEEEEvNS4_8identityENS4_13SM90_TMA_LOADES1A_vS1B_EENS_8epilogue10collective18CollectiveEpilogueINS1E_23Sm100TmaWarpSpecializedILi4ELi2ELi32ELb0ELb0EEEJSI_NS5_IJNSS_ISF_SB_EES1J_EEEaSJ_aSJ_NS1E_6fusion15FusionCallbacksIS1I_NS1L_17LinearCombinationIaiaiLNS_15FloatRoundStyleE2EEESI_S1K_JEEENS4_5SM1004TMEM4LOAD26SM100_TMEM_LOAD_16dp32b32xES1C_NS11_INS12_ILi2ELi4ELi3EEES15_NSS_INS5_IJS16_SF_EEENS5_IJSF_SB_EEEEEEENS4_39AutoVectorizingCopyWithAssumedAlignmentILi128EEENS4_14SM90_TMA_STOREES1Z_S21_S21_EEEvvEEEEvNT_6ParamsE:
        .type           _ZN7cutlass13device_kernelINS_4gemm6kernel13GemmUniversalIN4cute5tupleIJiiiiEEENS1_10collective13CollectiveMmaINS1_35MainloopSm100TmaUmmaWarpSpecializedILi3ELi2ELi4ENS5_IJNS4_1CILi1EEENSA_ILi2EEESB_EEEEENS5_IJNSA_ILi64EEENSA_ILi256EEENSA_ILi32EEEEEEaNS5_IJlSB_lEEEaSJ_NS4_8TiledMMAINS4_8MMA_AtomIJNS4_15SM100_MMA_S8_SSIaaiLi64ELi256ELNS4_4UMMA5MajorE0ELSO_0ELNSN_8SaturateE0EEEEEENS4_6LayoutINS5_IJSB_SB_SB_EEENS5_IJNSA_ILi0EEESU_SU_EEEEENS5_IJNS4_10UnderscoreESX_SX_EEEEENS4_23SM90_TMA_LOAD_MULTICASTENS4_14ComposedLayoutINS4_7SwizzleILi1ELi4ELi3EEENS4_18smem_ptr_flag_bitsILi8EEENSS_INS5_IJNSA_ILi8EEESH_EEENS5_IJSH_SB_EEEEEEEvNS4_8identityENS4_13SM90_TMA_LOADES1A_vS1B_EENS_8epilogue10collective18CollectiveEpilogueINS1E_23Sm100TmaWarpSpecializedILi4ELi2ELi32ELb0ELb0EEEJSI_NS5_IJNSS_ISF_SB_EES1J_EEEaSJ_aSJ_NS1E_6fusion15FusionCallbacksIS1I_NS1L_17LinearCombinationIaiaiLNS_15FloatRoundStyleE2EEESI_S1K_JEEENS4_5SM1004TMEM4LOAD26SM100_TMEM_LOAD_16dp32b32xES1C_NS11_INS12_ILi2ELi4ELi3EEES15_NSS_INS5_IJS16_SF_EEENS5_IJSF_SB_EEEEEEENS4_39AutoVectorizingCopyWithAssumedAlignmentILi128EEENS4_14SM90_TMA_STOREES1Z_S21_S21_EEEvvEEEEvNT_6ParamsE,@function
        .size           _ZN7cutlass13device_kernelINS_4gemm6kernel13GemmUniversalIN4cute5tupleIJiiiiEEENS1_10collective13CollectiveMmaINS1_35MainloopSm100TmaUmmaWarpSpecializedILi3ELi2ELi4ENS5_IJNS4_1CILi1EEENSA_ILi2EEESB_EEEEENS5_IJNSA_ILi64EEENSA_ILi256EEENSA_ILi32EEEEEEaNS5_IJlSB_lEEEaSJ_NS4_8TiledMMAINS4_8MMA_AtomIJNS4_15SM100_MMA_S8_SSIaaiLi64ELi256ELNS4_4UMMA5MajorE0ELSO_0ELNSN_8SaturateE0EEEEEENS4_6LayoutINS5_IJSB_SB_SB_EEENS5_IJNSA_ILi0EEESU_SU_EEEEENS5_IJNS4_10UnderscoreESX_SX_EEEEENS4_23SM90_TMA_LOAD_MULTICASTENS4_14ComposedLayoutINS4_7SwizzleILi1ELi4ELi3EEENS4_18smem_ptr_flag_bitsILi8EEENSS_INS5_IJNSA_ILi8EEESH_EEENS5_IJSH_SB_EEEEEEEvNS4_8identityENS4_13SM90_TMA_LOADES1A_vS1B_EENS_8epilogue10collective18CollectiveEpilogueINS1E_23Sm100TmaWarpSpecializedILi4ELi2ELi32ELb0ELb0EEEJSI_NS5_IJNSS_ISF_SB_EES1J_EEEaSJ_aSJ_NS1E_6fusion15FusionCallbacksIS1I_NS1L_17LinearCombinationIaiaiLNS_15FloatRoundStyleE2EEESI_S1K_JEEENS4_5SM1004TMEM4LOAD26SM100_TMEM_LOAD_16dp32b32xES1C_NS11_INS12_ILi2ELi4ELi3EEES15_NSS_INS5_IJS16_SF_EEENS5_IJSF_SB_EEEEEEENS4_39AutoVectorizingCopyWithAssumedAlignmentILi128EEENS4_14SM90_TMA_STOREES1Z_S21_S21_EEEvvEEEEvNT_6ParamsE,(.L_x_174 - _ZN7cutlass13device_kernelINS_4gemm6kernel13GemmUniversalIN4cute5tupleIJiiiiEEENS1_10collective13CollectiveMmaINS1_35MainloopSm100TmaUmmaWarpSpecializedILi3ELi2ELi4ENS5_IJNS4_1CILi1EEENSA_ILi2EEESB_EEEEENS5_IJNSA_ILi64EEENSA_ILi256EEENSA_ILi32EEEEEEaNS5_IJlSB_lEEEaSJ_NS4_8TiledMMAINS4_8MMA_AtomIJNS4_15SM100_MMA_S8_SSIaaiLi64ELi256ELNS4_4UMMA5MajorE0ELSO_0ELNSN_8SaturateE0EEEEEENS4_6LayoutINS5_IJSB_SB_SB_EEENS5_IJNSA_ILi0EEESU_SU_EEEEENS5_IJNS4_10UnderscoreESX_SX_EEEEENS4_23SM90_TMA_LOAD_MULTICASTENS4_14ComposedLayoutINS4_7SwizzleILi1ELi4ELi3EEENS4_18smem_ptr_flag_bitsILi8EEENSS_INS5_IJNSA_ILi8EEESH_EEENS5_IJSH_SB_EEEEEEEvNS4_8identityENS4_13SM90_TMA_LOADES1A_vS1B_EENS_8epilogue10collective18CollectiveEpilogueINS1E_23Sm100TmaWarpSpecializedILi4ELi2ELi32ELb0ELb0EEEJSI_NS5_IJNSS_ISF_SB_EES1J_EEEaSJ_aSJ_NS1E_6fusion15FusionCallbacksIS1I_NS1L_17LinearCombinationIaiaiLNS_15FloatRoundStyleE2EEESI_S1K_JEEENS4_5SM1004TMEM4LOAD26SM100_TMEM_LOAD_16dp32b32xES1C_NS11_INS12_ILi2ELi4ELi3EEES15_NSS_INS5_IJS16_SF_EEENS5_IJSF_SB_EEEEEEENS4_39AutoVectorizingCopyWithAssumedAlignmentILi128EEENS4_14SM90_TMA_STOREES1Z_S21_S21_EEEvvEEEEvNT_6ParamsE)
        .other          _ZN7cutlass13device_kernelINS_4gemm6kernel13GemmUniversalIN4cute5tupleIJiiiiEEENS1_10collective13CollectiveMmaINS1_35MainloopSm100TmaUmmaWarpSpecializedILi3ELi2ELi4ENS5_IJNS4_1CILi1EEENSA_ILi2EEESB_EEEEENS5_IJNSA_ILi64EEENSA_ILi256EEENSA_ILi32EEEEEEaNS5_IJlSB_lEEEaSJ_NS4_8TiledMMAINS4_8MMA_AtomIJNS4_15SM100_MMA_S8_SSIaaiLi64ELi256ELNS4_4UMMA5MajorE0ELSO_0ELNSN_8SaturateE0EEEEEENS4_6LayoutINS5_IJSB_SB_SB_EEENS5_IJNSA_ILi0EEESU_SU_EEEEENS5_IJNS4_10UnderscoreESX_SX_EEEEENS4_23SM90_TMA_LOAD_MULTICASTENS4_14ComposedLayoutINS4_7SwizzleILi1ELi4ELi3EEENS4_18smem_ptr_flag_bitsILi8EEENSS_INS5_IJNSA_ILi8EEESH_EEENS5_IJSH_SB_EEEEEEEvNS4_8identityENS4_13SM90_TMA_LOADES1A_vS1B_EENS_8epilogue10collective18CollectiveEpilogueINS1E_23Sm100TmaWarpSpecializedILi4ELi2ELi32ELb0ELb0EEEJSI_NS5_IJNSS_ISF_SB_EES1J_EEEaSJ_aSJ_NS1E_6fusion15FusionCallbacksIS1I_NS1L_17LinearCombinationIaiaiLNS_15FloatRoundStyleE2EEESI_S1K_JEEENS4_5SM1004TMEM4LOAD26SM100_TMEM_LOAD_16dp32b32xES1C_NS11_INS12_ILi2ELi4ELi3EEES15_NSS_INS5_IJS16_SF_EEENS5_IJSF_SB_EEEEEEENS4_39AutoVectorizingCopyWithAssumedAlignmentILi128EEENS4_14SM90_TMA_STOREES1Z_S21_S21_EEEvvEEEEvNT_6ParamsE,@"STO_CUDA_ENTRY STV_DEFAULT"
_ZN7cutlass13device_kernelINS_4gemm6kernel13GemmUniversalIN4cute5tupleIJiiiiEEENS1_10collective13CollectiveMmaINS1_35MainloopSm100TmaUmmaWarpSpecializedILi3ELi2ELi4ENS5_IJNS4_1CILi1EEENSA_ILi2EEESB_EEEEENS5_IJNSA_ILi64EEENSA_ILi256EEENSA_ILi32EEEEEEaNS5_IJlSB_lEEEaSJ_NS4_8TiledMMAINS4_8MMA_AtomIJNS4_15SM100_MMA_S8_SSIaaiLi64ELi256ELNS4_4UMMA5MajorE0ELSO_0ELNSN_8SaturateE0EEEEEENS4_6LayoutINS5_IJSB_SB_SB_EEENS5_IJNSA_ILi0EEESU_SU_EEEEENS5_IJNS4_10UnderscoreESX_SX_EEEEENS4_23SM90_TMA_LOAD_MULTICASTENS4_14ComposedLayoutINS4_7SwizzleILi1ELi4ELi3EEENS4_18smem_ptr_flag_bitsILi8EEENSS_INS5_IJNSA_ILi8EEESH_EEENS5_IJSH_SB_EEEEEEEvNS4_8identityENS4_13SM90_TMA_LOADES1A_vS1B_EENS_8epilogue10collective18CollectiveEpilogueINS1E_23Sm100TmaWarpSpecializedILi4ELi2ELi32ELb0ELb0EEEJSI_NS5_IJNSS_ISF_SB_EES1J_EEEaSJ_aSJ_NS1E_6fusion15FusionCallbacksIS1I_NS1L_17LinearCombinationIaiaiLNS_15FloatRoundStyleE2EEESI_S1K_JEEENS4_5SM1004TMEM4LOAD26SM100_TMEM_LOAD_16dp32b32xES1C_NS11_INS12_ILi2ELi4ELi3EEES15_NSS_INS5_IJS16_SF_EEENS5_IJSF_SB_EEEEEEENS4_39AutoVectorizingCopyWithAssumedAlignmentILi128EEENS4_14SM90_TMA_STOREES1Z_S21_S21_EEEvvEEEEvNT_6ParamsE:
[----:B------:R-:W1:Y:S01]  /*0000*/  LDC R1, c[0x0][0x37c] ;  /* 0x0000df00ff017b82 */ /* 0x000e620000000800 */
[----:B------:R-:W2:Y:S01]  /*0010*/  S2R R85, SR_TID.X ;  /* 0x0000000000557919 */ /* 0x000ea20000002100 */
[----:B------:R-:W3:Y:S01]  /*0020*/  LDCU.64 UR8, c[0x0][0x890] ;  /* 0x00011200ff0877ac */ /* 0x000ee20008000a00 */
[----:B------:R-:W-:Y:S02]  /*0030*/  PRMT R74, RZ, 0x7610, R74 ;  /* 0x00007610ff4a7816 */ /* 0x000fe4000000004a */
[----:B------:R-:W-:Y:S01]  /*0040*/  ELECT P3, URZ, PT ;  /* 0x0000000000ff782f */ /* 0x000fe20003860000 */
[----:B---3--:R-:W-:-:S04]  /*0050*/  UISETP.NE.U32.AND UP0, UPT, UR8, URZ, UPT ;  /* 0x000000ff0800728c */ /* 0x008fc8000bf05070 */
[----:B------:R-:W-:Y:S01]  /*0060*/  UISETP.NE.AND.EX UP0, UPT, UR9, URZ, UPT, UP0 ;  /* 0x000000ff0900728c */ /* 0x000fe2000bf05300 */
[----:B--2---:R-:W-:-:S05]  /*0070*/  SHF.R.U32.HI R75, RZ, 0x5, R85 ;  /* 0x00000005ff4b7819 */ /* 0x004fca0000011655 */
[----:B------:R-:W2:Y:S02]  /*0080*/  SHFL.IDX PT, R0, R75, RZ, 0x1f ;  /* 0x00001fff4b007589 */ /* 0x000ea400000e0000 */
[----:B--2---:R-:W-:Y:S01]  /*0090*/  R2UR UR17, R0 ;  /* 0x00000000001172ca */ /* 0x004fe200000e0000 */
[----:B-1----:R-:W-:-:S14]  /*00a0*/  BRA.U UP0, `(.L_x_0) ;  /* 0x0000000100307547 */ /* 0x002fdc000b800000 */
[----:B------:R-:W1:Y:S02]  /*00b0*/  LDCU.64 UR4, c[0x0][0x888] ;  /* 0x00011100ff0477ac */ /* 0x000e640008000a00 */
[----:B-1----:R-:W-:-:S04]  /*00c0*/  UISETP.NE.U32.AND UP0, UPT, UR4, URZ, UPT ;  /* 0x000000ff0400728c */ /* 0x002fc8000bf05070 */
[----:B------:R-:W-:-:S09]  /*00d0*/  UISETP.NE.AND.EX UP0, UPT, UR5, URZ, UPT, UP0 ;  /* 0x000000ff0500728c */ /* 0x000fd2000bf05300 */
[----:B------:R-:W-:Y:S05]  /*00e0*/  BRA.U !UP0, `(.L_x_1) ;  /* 0x0000000108147547 */ /* 0x000fea000b800000 */
[----:B------:R-:W1:Y:S01]  /*00f0*/  LDC.64 R40, c[0x0][0x888] ;  /* 0x00022200ff287b82 */ /* 0x000e620000000a00 */
[----:B------:R-:W1:Y:S02]  /*0100*/  LDCU.64 UR4, c[0x0][0x358] ;  /* 0x00006b00ff0477ac */ /* 0x000e640008000a00 */
[----:B-1----:R1:W5:Y:S01]  /*0110*/  LDG.E R40, desc[UR4][R40.64] ;  /* 0x0000000428287981 */ /* 0x002362000c1e1900 */
[----:B------:R-:W-:Y:S01]  /*0120*/  HFMA2 R74, -RZ, RZ, 0, 5.9604644775390625e-08 ;  /* 0x00000001ff4a7431 */ /* 0x000fe200000001ff */
[----:B------:R-:W-:Y:S05]  /*0130*/  BRA `(.L_x_0) ;  /* 0x00000000000c7947 */ /* 0x000fea0003800000 */
.L_x_1:
[----:B------:R-:W1:Y:S01]  /*0140*/  LDCU UR4, c[0x0][0x880] ;  /* 0x00011000ff0477ac */ /* 0x000e620008000800 */
[----:B------:R-:W-:Y:S01]  /*0150*/  HFMA2 R74, -RZ, RZ, 0, 5.9604644775390625e-08 ;  /* 0x00000001ff4a7431 */ /* 0x000fe200000001ff */
[----:B-1----:R-:W-:-:S07]  /*0160*/  MOV R40, UR4 ;  /* 0x0000000400287c02 */ /* 0x002fce0008000f00 */
.L_x_0:
[----:B------:R-:W2:Y:S02]  /*0170*/  LDCU.64 UR4, c[0x0][0x8b0] ;  /* 0x00011600ff0477ac */ /* 0x000ea40008000a00 */
[----:B--2---:R-:W-:-:S04]  /*0180*/  UISETP.NE.U32.AND UP0, UPT, UR4, URZ, UPT ;  /* 0x000000ff0400728c */ /* 0x004fc8000bf05070 */
[----:B------:R-:W-:-:S09]  /*0190*/  UISETP.NE.AND.EX UP0, UPT, UR5, URZ, UPT, UP0 ;  /* 0x000000ff0500728c */ /* 0x000fd2000bf05300 */
[----:B------:R-:W-:Y:S05]  /*01a0*/  BRA.U UP0, `(.L_x_2) ;  /* 0x0000000100287547 */ /* 0x000fea000b800000 */
[----:B------:R-:W2:Y:S02]  /*01b0*/  LDCU.64 UR4, c[0x0][0x8a8] ;  /* 0x00011500ff0477ac */ /* 0x000ea40008000a00 */
[----:B--2---:R-:W-:-:S04]  /*01c0*/  UISETP.NE.U32.AND UP0, UPT, UR4, URZ, UPT ;  /* 0x000000ff0400728c */ /* 0x004fc8000bf05070 */
[----:B------:R-:W-:-:S09]  /*01d0*/  UISETP.NE.AND.EX UP0, UPT, UR5, URZ, UPT, UP0 ;  /* 0x000000ff0500728c */ /* 0x000fd2000bf05300 */
[----:B------:R-:W-:Y:S05]  /*01e0*/  BRA.U !UP0, `(.L_x_3) ;  /* 0x0000000108107547 */ /* 0x000fea000b800000 */
[----:B------:R-:W2:Y:S01]  /*01f0*/  LDC.64 R38, c[0x0][0x8a8] ;  /* 0x00022a00ff267b82 */ /* 0x000ea20000000a00 */
[----:B------:R-:W2:Y:S02]  /*0200*/  LDCU.64 UR4, c[0x0][0x358] ;  /* 0x00006b00ff0477ac */ /* 0x000ea40008000a00 */
[----:B--2---:R2:W5:Y:S01]  /*0210*/  LDG.E R38, desc[UR4][R38.64] ;  /* 0x0000000426267981 */ /* 0x004562000c1e1900 */
[----:B------:R-:W-:Y:S05]  /*0220*/  BRA `(.L_x_2) ;  /* 0x0000000000087947 */ /* 0x000fea0003800000 */
.L_x_3:
[----:B------:R-:W2:Y:S02]  /*0230*/  LDCU UR4, c[0x0][0x8a0] ;  /* 0x00011400ff0477ac */ /* 0x000ea40008000800 */
[----:B--2---:R-:W-:Y:S02]  /*0240*/  MOV R38, UR4 ;  /* 0x0000000400267c02 */ /* 0x004fe40008000f00 */
.L_x_2:
[----:B------:R-:W-:Y:S01]  /*0250*/  IMAD.U32 R0, RZ, RZ, UR17 ;  /* 0x00000011ff007e24 */ /* 0x000fe2000f8e00ff */
[----:B------:R-:W-:Y:S04]  /*0260*/  BSSY.RECONVERGENT B0, `(.L_x_4) ;  /* 0x000000c000007945 */ /* 0x000fe80003800200 */
[C---:B------:R-:W-:Y:S02]  /*0270*/  ISETP.NE.OR P1, PT, R0.reuse, 0x1, !P3 ;  /* 0x000000010000780c */ /* 0x040fe40005f25670 */
[----:B------:R-:W-:-:S11]  /*0280*/  ISETP.NE.OR P0, PT, R0, 0x3, !P3 ;  /* 0x000000030000780c */ /* 0x000fd60005f05670 */
[----:B------:R-:W-:Y:S05]  /*0290*/  @P1 BRA `(.L_x_5) ;  /* 0x0000000000201947 */ /* 0x000fea0003800000 */
[----:B------:R-:W3:Y:S02]  /*02a0*/  LDCU.64 UR4, c[0x0][0x348] ;  /* 0x00006900ff0477ac */ /* 0x000ee40008000a00 */
[----:B---3--:R-:W-:Y:S02]  /*02b0*/  UIADD3 UR6, UP1, UPT, UR4, 0x80, URZ ;  /* 0x0000008004067890 */ /* 0x008fe4000ff3e0ff */
[----:B------:R-:W-:Y:S02]  /*02c0*/  UIADD3 UR4, UP0, UPT, UR4, 0x180, URZ ;  /* 0x0000018004047890 */ /* 0x000fe4000ff1e0ff */
[----:B------:R-:W-:Y:S02]  /*02d0*/  UIADD3.X UR7, UPT, UPT, URZ, UR5, URZ, UP1, !UPT ;  /* 0x00000005ff077290 */ /* 0x000fe40008ffe4ff */
[----:B------:R-:W-:-:S07]  /*02e0*/  UIADD3.X UR5, UPT, UPT, URZ, UR5, URZ, UP0, !UPT ;  /* 0x00000005ff057290 */ /* 0x000fce00087fe4ff */
[----:B------:R3:W-:Y:S02]  /*02f0*/  UTMACCTL.PF [UR6] ;  /* 0x00000000060079b9 */ /* 0x0007e40008040000 */
[----:B------:R3:W-:Y:S02]  /*0300*/  UTMACCTL.PF [UR4] ;  /* 0x00000000040079b9 */ /* 0x0007e40008040000 */
[----:B---3--:R-:W-:Y:S01]  /*0310*/  NOP ;  /* 0x0000000000007918 */ /* 0x008fe20000000000 */
.L_x_5:
[----:B------:R-:W-:Y:S05]  /*0320*/  BSYNC.RECONVERGENT B0 ;  /* 0x0000000000007941 */ /* 0x000fea0003800200 */
.L_x_4:
[----:B------:R-:W-:Y:S04]  /*0330*/  BSSY.RECONVERGENT B0, `(.L_x_6) ;  /* 0x000000a000007945 */ /* 0x000fe80003800200 */
        /* <DEDUP_REMOVED lines=9> */
.L_x_7:
[----:B------:R-:W-:Y:S05]  /*03d0*/  BSYNC.RECONVERGENT B0 ;  /* 0x0000000000007941 */ /* 0x000fea0003800200 */
.L_x_6:
[----:B------:R-:W3:Y:S01]  /*03e0*/  LDCU.64 UR4, c[0x0][0x888] ;  /* 0x00011100ff0477ac */ /* 0x000ee20008000a00 */
[----:B------:R-:W-:Y:S02]  /*03f0*/  UISETP.EQ.U32.AND UP1, UPT, UR8, URZ, UPT ;  /* 0x000000ff0800728c */ /* 0x000fe4000bf22070 */
[----:B------:R-:W-:Y:S02]  /*0400*/  UPLOP3.LUT UP3, UPT, UPT, UPT, UPT, 0x80, 0x8 ;  /* 0x000000000008789c */ /* 0x000fe40003f6f070 */
[----:B---3--:R-:W-:-:S04]  /*0410*/  UISETP.NE.U32.AND UP0, UPT, UR4, URZ, UPT ;  /* 0x000000ff0400728c */ /* 0x008fc8000bf05070 */
[----:B------:R-:W-:-:S04]  /*0420*/  UISETP.NE.AND.EX UP0, UPT, UR5, URZ, UPT, UP0 ;  /* 0x000000ff0500728c */ /* 0x000fc8000bf05300 */
[----:B------:R-:W-:-:S04]  /*0430*/  UISETP.EQ.OR.EX UP2, UPT, UR9, URZ, !UP0, UP1 ;  /* 0x000000ff0900728c */ /* 0x000fc8000c742710 */
[----:B------:R-:W-:-:S06]  /*0440*/  UP2UR UR4, UPR, URZ, 0x4 ;  /* 0x00000004ff047883 */ /* 0x000fcc0008000000 */
[----:B------:R-:W-:Y:S01]  /*0450*/  MOV R78, UR4 ;  /* 0x00000004004e7c02 */ /* 0x000fe20008000f00 */
[----:B------:R-:W-:Y:S06]  /*0460*/  BRA.U !UP2, `(.L_x_8) ;  /* 0x000000010a207547 */ /* 0x000fec000b800000 */
[----:B-----5:R-:W-:Y:S01]  /*0470*/  R2UR UR5, R40 ;  /* 0x00000000280572ca */ /* 0x020fe200000e0000 */
[----:B------:R-:W-:Y:S02]  /*0480*/  UISETP.NE.U32.AND UP1, UPT, UR8, URZ, UPT ;  /* 0x000000ff0800728c */ /* 0x000fe4000bf25070 */
[----:B------:R-:W-:Y:S02]  /*0490*/  USEL UR4, URZ, 0xffffffff, UP0 ;  /* 0xffffffffff047887 */ /* 0x000fe40008000000 */
[----:B------:R-:W-:-:S08]  /*04a0*/  UISETP.NE.AND.EX UP1, UPT, UR9, URZ, UPT, UP1 ;  /* 0x000000ff0900728c */ /* 0x000fd0000bf25310 */
[----:B------:R-:W-:-:S04]  /*04b0*/  UISETP.NE.AND UP0, UPT, UR5, URZ, UPT ;  /* 0x000000ff0500728c */ /* 0x000fc8000bf05270 */
[----:B------:R-:W-:-:S04]  /*04c0*/  @!UP1 USEL UR4, URZ, 0xffffffff, UP0 ;  /* 0xffffffffff049887 */ /* 0x000fc80008000000 */
[----:B------:R-:W-:-:S04]  /*04d0*/  ULOP3.LUT UR4, UR4, 0x1, URZ, 0xc0, !UPT ;  /* 0x0000000104047892 */ /* 0x000fc8000f8ec0ff */
[----:B------:R-:W-:-:S11]  /*04e0*/  UISETP.NE.U32.AND UP3, UPT, UR4, 0x1, UPT ;  /* 0x000000010400788c */ /* 0x000fd6000bf65070 */
.L_x_8:
[----:B------:R-:W3:Y:S01]  /*04f0*/  SHFL.IDX PT, R2, R75, RZ, 0x1f ;  /* 0x00001fff4b027589 */ /* 0x000ee200000e0000 */
[----:B------:R-:W-:-:S04]  /*0500*/  UISETP.NE.AND UP0, UPT, UR17, 0x2, UPT ;  /* 0x000000021100788c */ /* 0x000fc8000bf05270 */
[----:B------:R-:W-:Y:S01]  /*0510*/  USEL UR43, URZ, 0x1, UP0 ;  /* 0x00000001ff2b7887 */ /* 0x000fe20008000000 */
[----:B---3--:R-:W-:-:S13]  /*0520*/  ISETP.NE.AND P0, PT, R2, RZ, PT ;  /* 0x000000ff0200720c */ /* 0x008fda0003f05270 */
[----:B------:R-:W-:Y:S05]  /*0530*/  @P0 BRA `(.L_x_9) ;  /* 0x0000000000500947 */ /* 0x000fea0003800000 */
[----:B------:R-:W3:Y:S01]  /*0540*/  S2UR UR4, SR_CgaCtaId ;  /* 0x00000000000479c3 */ /* 0x000ee20000008800 */
[----:B------:R-:W-:Y:S01]  /*0550*/  UMOV UR5, 0x400 ;  /* 0x0000040000057882 */ /* 0x000fe20000000000 */
[----:B------:R-:W-:Y:S01]  /*0560*/  UMOV UR8, 0x1 ;  /* 0x0000000100087882 */ /* 0x000fe20000000000 */
[----:B------:R-:W-:Y:S01]  /*0570*/  UMOV UR6, 0x2 ;  /* 0x0000000200067882 */ /* 0x000fe20000000000 */
[----:B------:R-:W-:-:S04]  /*0580*/  UIADD3 UR8, UPT, UPT, -UR8, 0x100000, URZ ;  /* 0x0010000008087890 */ /* 0x000fc8000fffe1ff */
[----:B------:R-:W-:Y:S02]  /*0590*/  USHF.L.U32 UR9, UR8, 0xb, URZ ;  /* 0x0000000b08097899 */ /* 0x000fe400080006ff */
[----:B------:R-:W-:Y:S02]  /*05a0*/  USHF.L.U32 UR8, UR8, 0x1, URZ ;  /* 0x0000000108087899 */ /* 0x000fe400080006ff */
[----:B------:R-:W-:-:S04]  /*05b0*/  UIADD3 UR6, UPT, UPT, -UR6, 0x100000, URZ ;  /* 0x0010000006067890 */ /* 0x000fc8000fffe1ff */
[----:B------:R-:W-:Y:S02]  /*05c0*/  USHF.L.U32 UR7, UR6, 0xb, URZ ;  /* 0x0000000b06077899 */ /* 0x000fe400080006ff */
[----:B------:R-:W-:Y:S01]  /*05d0*/  USHF.L.U32 UR6, UR6, 0x1, URZ ;  /* 0x0000000106067899 */ /* 0x000fe200080006ff */
[----:B------:R-:W-:Y:S01]  /*05e0*/  ELECT P0, URZ, PT ;  /* 0x0000000000ff782f */ /* 0x000fe20003800000 */
[----:B---3--:R-:W-:Y:S01]  /*05f0*/  ULEA UR4, UR4, UR5, 0x18 ;  /* 0x0000000504047291 */ /* 0x008fe2000f8ec0ff */
[----:B------:R-:W3:Y:S11]  /*0600*/  FENCE.VIEW.ASYNC.S ;  /* 0x00000000000073c6 */ /* 0x000ef60000000000 */
[----:B---3--:R3:W4:Y:S01]  /*0610*/  SYNCS.EXCH.64 URZ, [UR4], UR8 ;  /* 0x0000000804ff75b2 */ /* 0x0087220008000100 */
[----:B------:R3:W1:Y:S01]  /*0620*/  SYNCS.EXCH.64 URZ, [UR4+0x18], UR6 ;  /* 0x0000180604ff75b2 */ /* 0x0006620008000100 */
[----:B------:R3:W1:Y:S01]  /*0630*/  SYNCS.EXCH.64 URZ, [UR4+0x8], UR8 ;  /* 0x0000080804ff75b2 */ /* 0x0006620008000100 */
[----:B------:R3:W1:Y:S01]  /*0640*/  SYNCS.EXCH.64 URZ, [UR4+0x20], UR6 ;  /* 0x0000200604ff75b2 */ /* 0x0006620008000100 */
[----:B------:R3:W1:Y:S01]  /*0650*/  SYNCS.EXCH.64 URZ, [UR4+0x10], UR8 ;  /* 0x0000100804ff75b2 */ /* 0x0006620008000100 */
[----:B------:R3:W1:Y:S01]  /*0660*/  SYNCS.EXCH.64 URZ, [UR4+0x28], UR6 ;  /* 0x0000280604ff75b2 */ /* 0x0006620008000100 */
[----:B------:R-:W-:Y:S01]  /*0670*/  NOP ;  /* 0x0000000000007918 */ /* 0x000fe20000000000 */
.L_x_9:
[----:B------:R-:W2:Y:S01]  /*0680*/  SHFL.IDX PT, R2, R75, RZ, 0x1f ;  /* 0x00001fff4b027589 */ /* 0x000ea200000e0000 */
[----:B------:R-:W-:Y:S01]  /*0690*/  NOP ;  /* 0x0000000000007918 */ /* 0x000fe20000000000 */
[----:B--2---:R-:W-:-:S13]  /*06a0*/  ISETP.NE.AND P0, PT, R2, 0x1, PT ;  /* 0x000000010200780c */ /* 0x004fda0003f05270 */
[----:B------:R-:W-:Y:S05]  /*06b0*/  @P0 BRA `(.L_x_10) ;  /* 0x0000000000580947 */ /* 0x000fea0003800000 */
[----:B---3--:R-:W2:Y:S01]  /*06c0*/  S2UR UR4, SR_CgaCtaId ;  /* 0x00000000000479c3 */ /* 0x008ea20000008800 */
        /* <DEDUP_REMOVED lines=10> */
[----:B--2---:R-:W-:Y:S01]  /*0770*/  ULEA UR4, UR4, UR5, 0x18 ;  /* 0x0000000504047291 */ /* 0x004fe2000f8ec0ff */
[----:B------:R-:W2:Y:S11]  /*0780*/  FENCE.VIEW.ASYNC.S ;  /* 0x00000000000073c6 */ /* 0x000eb60000000000 */
[----:B--2---:R2:W3:Y:S01]  /*0790*/  SYNCS.EXCH.64 URZ, [UR4+0x30], UR8 ;  /* 0x0000300804ff75b2 */ /* 0x0044e20008000100 */
[----:B------:R2:W1:Y:S01]  /*07a0*/  SYNCS.EXCH.64 URZ, [UR4+0x50], UR6 ;  /* 0x0000500604ff75b2 */ /* 0x0004620008000100 */
[----:B------:R2:W1:Y:S01]  /*07b0*/  SYNCS.EXCH.64 URZ, [UR4+0x38], UR8 ;  /* 0x0000380804ff75b2 */ /* 0x0004620008000100 */
[----:B------:R2:W1:Y:S01]  /*07c0*/  SYNCS.EXCH.64 URZ, [UR4+0x58], UR6 ;  /* 0x0000580604ff75b2 */ /* 0x0004620008000100 */
[----:B------:R2:W1:Y:S01]  /*07d0*/  SYNCS.EXCH.64 URZ, [UR4+0x40], UR8 ;  /* 0x0000400804ff75b2 */ /* 0x0004620008000100 */
[----:B------:R2:W1:Y:S01]  /*07e0*/  SYNCS.EXCH.64 URZ, [UR4+0x60], UR6 ;  /* 0x0000600604ff75b2 */ /* 0x0004620008000100 */
[----:B------:R2:W1:Y:S01]  /*07f0*/  SYNCS.EXCH.64 URZ, [UR4+0x48], UR8 ;  /* 0x0000480804ff75b2 */ /* 0x0004620008000100 */
[----:B------:R2:W1:Y:S01]  /*0800*/  SYNCS.EXCH.64 URZ, [UR4+0x68], UR6 ;  /* 0x0000680604ff75b2 */ /* 0x0004620008000100 */
[----:B------:R-:W-:Y:S01]  /*0810*/  NOP ;  /* 0x0000000000007918 */ /* 0x000fe20000000000 */
.L_x_10:
[----:B------:R-:W4:Y:S01]  /*0820*/  SHFL.IDX PT, R2, R75, RZ, 0x1f ;  /* 0x00001fff4b027589 */ /* 0x000f2200000e0000 */
[----:B------:R-:W-:Y:S01]  /*0830*/  NOP ;  /* 0x0000000000007918 */ /* 0x000fe20000000000 */
[----:B----4-:R-:W-:-:S13]  /*0840*/  ISETP.NE.AND P0, PT, R2, 0x3, PT ;  /* 0x000000030200780c */ /* 0x010fda0003f05270 */
[----:B------:R-:W-:Y:S05]  /*0850*/  @P0 BRA `(.L_x_11) ;  /* 0x0000000000300947 */ /* 0x000fea0003800000 */
[----:B--23--:R-:W2:Y:S01]  /*0860*/  S2UR UR6, SR_CgaCtaId ;  /* 0x00000000000679c3 */ /* 0x00cea20000008800 */
[----:B------:R-:W-:Y:S01]  /*0870*/  UMOV UR4, 0x400 ;  /* 0x0000040000047882 */ /* 0x000fe20000000000 */
[----:B------:R-:W-:Y:S01]  /*0880*/  UMOV UR5, 0x20 ;  /* 0x0000002000057882 */ /* 0x000fe20000000000 */
[----:B------:R-:W-:Y:S01]  /*0890*/  ELECT P0, URZ, PT ;  /* 0x0000000000ff782f */ /* 0x000fe20003800000 */
[----:B--2---:R-:W-:Y:S02]  /*08a0*/  ULEA UR6, UR6, UR4, 0x18 ;  /* 0x0000000406067291 */ /* 0x004fe4000f8ec0ff */
[----:B------:R-:W-:-:S04]  /*08b0*/  UIADD3 UR4, UPT, UPT, -UR5, 0x100000, URZ ;  /* 0x0010000005047890 */ /* 0x000fc8000fffe1ff */
[----:B------:R-:W-:Y:S02]  /*08c0*/  USHF.L.U32 UR5, UR4, 0xb, URZ ;  /* 0x0000000b04057899 */ /* 0x000fe400080006ff */
[----:B------:R-:W-:Y:S01]  /*08d0*/  USHF.L.U32 UR4, UR4, 0x1, URZ ;  /* 0x0000000104047899 */ /* 0x000fe200080006ff */
[----:B------:R-:W2:Y:S11]  /*08e0*/  FENCE.VIEW.ASYNC.S ;  /* 0x00000000000073c6 */ /* 0x000eb60000000000 */
[----:B--2---:R4:W2:Y:S01]  /*08f0*/  SYNCS.EXCH.64 URZ, [UR6+0x70], UR4 ;  /* 0x0000700406ff75b2 */ /* 0x0048a20008000100 */
[----:B------:R4:W3:Y:S02]  /*0900*/  SYNCS.EXCH.64 URZ, [UR6+0x78], UR4 ;  /* 0x0000780406ff75b2 */ /* 0x0008e40008000100 */
[----:B----4-:R-:W-:Y:S01]  /*0910*/  NOP ;  /* 0x0000000000007918 */ /* 0x010fe20000000000 */
.L_x_11:
[----:B------:R-:W4:Y:S01]  /*0920*/  SHFL.IDX PT, R2, R75, RZ, 0x1f ;  /* 0x00001fff4b027589 */ /* 0x000f2200000e0000 */
[----:B------:R-:W-:Y:S01]  /*0930*/  NOP ;  /* 0x0000000000007918 */ /* 0x000fe20000000000 */
[----:B----4-:R-:W-:-:S13]  /*0940*/  ISETP.NE.AND P0, PT, R2, 0x4, PT ;  /* 0x000000040200780c */ /* 0x010fda0003f05270 */
[----:B------:R-:W-:Y:S05]  /*0950*/  @P0 BRA `(.L_x_12) ;  /* 0x00000000004c0947 */ /* 0x000fea0003800000 */
[----:B--23--:R-:W2:Y:S01]  /*0960*/  S2UR UR6, SR_CgaCtaId ;  /* 0x00000000000679c3 */ /* 0x00cea20000008800 */
[----:B------:R-:W-:Y:S01]  /*0970*/  UMOV UR4, 0x1e0 ;  /* 0x000001e000047882 */ /* 0x000fe20000000000 */
[----:B------:R-:W-:Y:S01]  /*0980*/  UMOV UR5, 0x400 ;  /* 0x0000040000057882 */ /* 0x000fe20000000000 */
[----:B------:R-:W-:Y:S01]  /*0990*/  USEL UR4, UR4, 0x1a0, UP3 ;  /* 0x000001a004047887 */ /* 0x000fe20009800000 */
[----:B------:R-:W-:Y:S01]  /*09a0*/  UMOV UR8, 0x1 ;  /* 0x0000000100087882 */ /* 0x000fe20000000000 */
[----:B------:R-:W-:Y:S01]  /*09b0*/  ELECT P0, URZ, PT ;  /* 0x0000000000ff782f */ /* 0x000fe20003800000 */
[----:B------:R-:W-:-:S04]  /*09c0*/  UIADD3 UR8, UPT, UPT, -UR8, 0x100000, URZ ;  /* 0x0010000008087890 */ /* 0x000fc8000fffe1ff */
[----:B------:R-:W-:Y:S02]  /*09d0*/  USHF.L.U32 UR9, UR8, 0xb, URZ ;  /* 0x0000000b08097899 */ /* 0x000fe400080006ff */
[----:B------:R-:W-:Y:S02]  /*09e0*/  USHF.L.U32 UR8, UR8, 0x1, URZ ;  /* 0x0000000108087899 */ /* 0x000fe400080006ff */
[----:B--2---:R-:W-:Y:S02]  /*09f0*/  ULEA UR6, UR6, UR5, 0x18 ;  /* 0x0000000506067291 */ /* 0x004fe4000f8ec0ff */
[----:B------:R-:W-:-:S04]  /*0a00*/  UIADD3 UR4, UPT, UPT, -UR4, 0x100000, URZ ;  /* 0x0010000004047890 */ /* 0x000fc8000fffe1ff */
[----:B------:R-:W-:Y:S02]  /*0a10*/  USHF.L.U32 UR5, UR4, 0xb, URZ ;  /* 0x0000000b04057899 */ /* 0x000fe400080006ff */
[----:B------:R-:W-:Y:S01]  /*0a20*/  USHF.L.U32 UR4, UR4, 0x1, URZ ;  /* 0x0000000104047899 */ /* 0x000fe200080006ff */
[----:B------:R-:W2:Y:S03]  /*0a30*/  FENCE.VIEW.ASYNC.S ;  /* 0x00000000000073c6 */ /* 0x000ea60000000000 */
[----:B--2---:R4:W2:Y:S08]  /*0a40*/  SYNCS.EXCH.64 URZ, [UR6+0x80], UR8 ;  /* 0x0000800806ff75b2 */ /* 0x0048b00008000100 */
[----:B------:R4:W3:Y:S01]  /*0a50*/  SYNCS.EXCH.64 URZ, [UR6+0x90], UR4 ;  /* 0x0000900406ff75b2 */ /* 0x0008e20008000100 */
[----:B------:R4:W1:Y:S01]  /*0a60*/  SYNCS.EXCH.64 URZ, [UR6+0x88], UR8 ;  /* 0x0000880806ff75b2 */ /* 0x0008620008000100 */
[----:B------:R4:W1:Y:S02]  /*0a70*/  SYNCS.EXCH.64 URZ, [UR6+0x98], UR4 ;  /* 0x0000980406ff75b2 */ /* 0x0008640008000100 */
[----:B----4-:R-:W-:Y:S01]  /*0a80*/  NOP ;  /* 0x0000000000007918 */ /* 0x010fe20000000000 */
.L_x_12:
[----:B------:R-:W4:Y:S01]  /*0a90*/  SHFL.IDX PT, R2, R75, RZ, 0x1f ;  /* 0x00001fff4b027589 */ /* 0x000f2200000e0000 */
[----:B------:R-:W-:Y:S01]  /*0aa0*/  NOP ;  /* 0x0000000000007918 */ /* 0x000fe20000000000 */
[----:B----4-:R-:W-:-:S13]  /*0ab0*/  ISETP.NE.AND P0, PT, R2, 0x5, PT ;  /* 0x000000050200780c */ /* 0x010fda0003f05270 */
[----:B------:R-:W-:Y:S05]  /*0ac0*/  @P0 BRA `(.L_x_13) ;  /* 0x0000000000580947 */ /* 0x000fea0003800000 */
[----:B--23--:R-:W2:Y:S01]  /*0ad0*/  S2UR UR4, SR_CgaCtaId ;  /* 0x00000000000479c3 */ /* 0x00cea20000008800 */
        /* <DEDUP_REMOVED lines=12> */
[----:B--2---:R4:W2:Y:S01]  /*0ba0*/  SYNCS.EXCH.64 URZ, [UR4+0xa0], UR8 ;  /* 0x0000a00804ff75b2 */ /* 0x0048a20008000100 */
[----:B------:R4:W3:Y:S01]  /*0bb0*/  SYNCS.EXCH.64 URZ, [UR4+0xc0], UR6 ;  /* 0x0000c00604ff75b2 */ /* 0x0008e20008000100 */
[----:B------:R4:W1:Y:S01]  /*0bc0*/  SYNCS.EXCH.64 URZ, [UR4+0xa8], UR8 ;  /* 0x0000a80804ff75b2 */ /* 0x0008620008000100 */
[----:B------:R4:W1:Y:S01]  /*0bd0*/  SYNCS.EXCH.64 URZ, [UR4+0xc8], UR6 ;  /* 0x0000c80604ff75b2 */ /* 0x0008620008000100 */
[----:B------:R4:W1:Y:S01]  /*0be0*/  SYNCS.EXCH.64 URZ, [UR4+0xb0], UR8 ;  /* 0x0000b00804ff75b2 */ /* 0x0008620008000100 */
[----:B------:R4:W1:Y:S01]  /*0bf0*/  SYNCS.EXCH.64 URZ, [UR4+0xd0], UR6 ;  /* 0x0000d00604ff75b2 */ /* 0x0008620008000100 */
[----:B------:R4:W1:Y:S01]  /*0c00*/  SYNCS.EXCH.64 URZ, [UR4+0xb8], UR8 ;  /* 0x0000b80804ff75b2 */ /* 0x0008620008000100 */
[----:B------:R4:W1:Y:S02]  /*0c10*/  SYNCS.EXCH.64 URZ, [UR4+0xd8], UR6 ;  /* 0x0000d80604ff75b2 */ /* 0x0008640008000100 */
[----:B----4-:R-:W-:Y:S01]  /*0c20*/  NOP ;  /* 0x0000000000007918 */ /* 0x010fe20000000000 */
.L_x_13:
[----:B------:R-:W4:Y:S01]  /*0c30*/  SHFL.IDX PT, R2, R75, RZ, 0x1f ;  /* 0x00001fff4b027589 */ /* 0x000f2200000e0000 */
[----:B------:R-:W1:Y:S01]  /*0c40*/  S2UR UR45, SR_CgaCtaId ;  /* 0x00000000002d79c3 */ /* 0x000e620000008800 */
[----:B------:R-:W-:Y:S01]  /*0c50*/  NOP ;  /* 0x0000000000007918 */ /* 0x000fe20000000000 */
[----:B----4-:R-:W-:-:S13]  /*0c60*/  ISETP.NE.AND P0, PT, R2, 0x3, PT ;  /* 0x000000030200780c */ /* 0x010fda0003f05270 */
[----:B-1----:R-:W-:Y:S05]  /*0c70*/  @P0 BRA `(.L_x_14) ;  /* 0x0000000000340947 */ /* 0x002fea0003800000 */
[----:B--23--:R-:W-:Y:S01]  /*0c80*/  UMOV UR4, 0x400 ;  /* 0x0000040000047882 */ /* 0x00cfe20000000000 */
[----:B------:R-:W-:Y:S01]  /*0c90*/  UMOV UR6, 0x20 ;  /* 0x0000002000067882 */ /* 0x000fe20000000000 */
[----:B------:R-:W-:Y:S02]  /*0ca0*/  ULEA UR4, UR45, UR4, 0x18 ;  /* 0x000000042d047291 */ /* 0x000fe4000f8ec0ff */
[----:B------:R-:W-:-:S04]  /*0cb0*/  UIADD3 UR6, UPT, UPT, -UR6, 0x100000, URZ ;  /* 0x0010000006067890 */ /* 0x000fc8000fffe1ff */
[----:B------:R-:W-:Y:S02]  /*0cc0*/  USHF.L.U32 UR7, UR6, 0xb, URZ ;  /* 0x0000000b06077899 */ /* 0x000fe400080006ff */
[----:B------:R-:W-:Y:S01]  /*0cd0*/  USHF.L.U32 UR6, UR6, 0x1, URZ ;  /* 0x0000000106067899 */ /* 0x000fe200080006ff */
[----:B------:R-:W-:Y:S01]  /*0ce0*/  ELECT P0, URZ, PT ;  /* 0x0000000000ff782f */ /* 0x000fe20003800000 */
[----:B------:R-:W1:Y:S10]  /*0cf0*/  FENCE.VIEW.ASYNC.S ;  /* 0x00000000000073c6 */ /* 0x000e740000000000 */
[----:B-1----:R1:W4:Y:S01]  /*0d00*/  SYNCS.EXCH.64 URZ, [UR4+0xe0], UR6 ;  /* 0x0000e00604ff75b2 */ /* 0x0023220008000100 */
[----:B------:R1:W2:Y:S01]  /*0d10*/  SYNCS.EXCH.64 URZ, [UR4+0xf0], UR6 ;  /* 0x0000f00604ff75b2 */ /* 0x0002a20008000100 */
[----:B------:R1:W3:Y:S01]  /*0d20*/  SYNCS.EXCH.64 URZ, [UR4+0xe8], UR6 ;  /* 0x0000e80604ff75b2 */ /* 0x0002e20008000100 */
[----:B------:R1:W1:Y:S01]  /*0d30*/  SYNCS.EXCH.64 URZ, [UR4+0xf8], UR6 ;  /* 0x0000f80604ff75b2 */ /* 0x0002620008000100 */
[----:B------:R-:W-:Y:S01]  /*0d40*/  NOP ;  /* 0x0000000000007918 */ /* 0x000fe20000000000 */
.L_x_14:
[----:B-123--:R-:W1:Y:S01]  /*0d50*/  LDCU UR4, c[0x0][0x36c] ;  /* 0x00006d80ff0477ac */ /* 0x00ee620008000800 */
[----:B------:R-:W-:Y:S01]  /*0d60*/  ISETP.NE.OR P3, PT, R0, 0x2, !P3 ;  /* 0x000000020000780c */ /* 0x000fe20005f65670 */
[----:B------:R-:W-:Y:S01]  /*0d70*/  NOP ;  /* 0x0000000000007918 */ /* 0x000fe20000000000 */
[----:B------:R-:W-:Y:S01]  /*0d80*/  LOP3.LUT R0, R85, 0x1f, RZ, 0xc0, !PT ;  /* 0x0000001f55007812 */ /* 0x000fe200078ec0ff */
[----:B------:R-:W-:Y:S02]  /*0d90*/  UISETP.NE.AND UP4, UPT, UR17, URZ, UPT ;  /* 0x000000ff1100728c */ /* 0x000fe4000bf85270 */
[----:B-1----:R-:W-:-:S09]  /*0da0*/  UISETP.EQ.U32.AND UP5, UPT, UR4, 0x1, UPT ;  /* 0x000000010400788c */ /* 0x002fd2000bfa2070 */
[----:B------:R-:W-:Y:S05]  /*0db0*/  BRA.U !UP5, `(.L_x_15) ;  /* 0x000000010d087547 */ /* 0x000fea000b800000 */
[----:B----4-:R-:W-:Y:S01]  /*0dc0*/  UCGABAR_ARV ;  /* 0x00000000000079c7 */ /* 0x010fe20008000000 */
[----:B------:R-:W-:Y:S05]  /*0dd0*/  BRA `(.L_x_16) ;  /* 0x0000000000047947 */ /* 0x000fea0003800000 */
.L_x_15:
[----:B----4-:R-:W-:Y:S01]  /*0de0*/  NOP ;  /* 0x0000000000007918 */ /* 0x010fe20000000000 */
.L_x_16:
[----:B------:R-:W1:Y:S01]  /*0df0*/  S2UR UR7, SR_CTAID.X ;  /* 0x00000000000779c3 */ /* 0x000e620000002500 */
[----:B------:R-:W-:-:S05]  /*0e00*/  CS2R.32 R77, SR_CgaSize ;  /* 0x00000000004d7805 */ /* 0x000fca0000008a00 */
[----:B------:R-:W-:-:S05]  /*0e10*/  IMAD R77, R77, -0xa0, RZ ;  /* 0xffffff604d4d7824 */ /* 0x000fca00078e02ff */
[----:B------:R-:W-:-:S14]  /*0e20*/  R2UR UR5, R77 ;  /* 0x000000004d0572ca */ /* 0x000fdc00000e0000 */
[----:B------:R-:W2:Y:S01]  /*0e30*/  LDCU UR5, c[0x0][UR5+0x2b0] ;  /* 0x00005600050577ac */ /* 0x000ea20008000800 */
[----:B------:R-:W-:-:S05]  /*0e40*/  CS2R.32 R77, SR_CgaSize ;  /* 0x00000000004d7805 */ /* 0x000fca0000008a00 */
[----:B------:R-:W-:-:S05]  /*0e50*/  IMAD R77, R77, -0xa0, RZ ;  /* 0xffffff604d4d7824 */ /* 0x000fca00078e02ff */
[----:B------:R-:W-:-:S14]  /*0e60*/  R2UR UR4, R77 ;  /* 0x000000004d0472ca */ /* 0x000fdc00000e0000 */
[----:B------:R-:W3:Y:S01]  /*0e70*/  LDCU UR4, c[0x0][UR4+0x2b4] ;  /* 0x00005680040477ac */ /* 0x000ee20008000800 */
[----:B------:R-:W4:Y:S01]  /*0e80*/  S2UR UR8, SR_CTAID.Y ;  /* 0x00000000000879c3 */ /* 0x000f220000002600 */
[----:B------:R-:W-:-:S05]  /*0e90*/  CS2R.32 R77, SR_CgaSize ;  /* 0x00000000004d7805 */ /* 0x000fca0000008a00 */
[----:B------:R-:W-:-:S05]  /*0ea0*/  IMAD R77, R77, -0xa0, RZ ;  /* 0xffffff604d4d7824 */ /* 0x000fca00078e02ff */
[----:B------:R-:W-:-:S14]  /*0eb0*/  R2UR UR9, R77 ;  /* 0x000000004d0972ca */ /* 0x000fdc00000e0000 */
[----:B------:R-:W3:Y:S01]  /*0ec0*/  LDCU UR9, c[0x0][UR9+0x2a0] ;  /* 0x00005400090977ac */ /* 0x000ee20008000800 */
[----:B------:R-:W-:-:S05]  /*0ed0*/  CS2R.32 R77, SR_CgaSize ;  /* 0x00000000004d7805 */ /* 0x000fca0000008a00 */
[----:B------:R-:W-:-:S05]  /*0ee0*/  IMAD R77, R77, -0xa0, RZ ;  /* 0xffffff604d4d7824 */ /* 0x000fca00078e02ff */
[----:B------:R-:W-:-:S14]  /*0ef0*/  R2UR UR10, R77 ;  /* 0x000000004d0a72ca */ /* 0x000fdc00000e0000 */
[----:B------:R-:W3:Y:S01]  /*0f00*/  LDCU UR10, c[0x0][UR10+0x2a4] ;  /* 0x000054800a0a77ac */ /* 0x000ee20008000800 */
[----:B------:R-:W3:Y:S01]  /*0f10*/  S2UR UR36, SR_CTAID.Z ;  /* 0x00000000002479c3 */ /* 0x000ee20000002700 */
[----:B------:R-:W3:Y:S01]  /*0f20*/  LDCU UR21, c[0x0][0xb24] ;  /* 0x00016480ff1577ac */ /* 0x000ee20008000800 */
[----:B------:R-:W3:Y:S01]  /*0f30*/  LDCU UR42, c[0x0][0xb24] ;  /* 0x00016480ff2a77ac */ /* 0x000ee20008000800 */
[----:B-1----:R-:W-:Y:S01]  /*0f40*/  I2FP.F32.U32 R3, UR7 ;  /* 0x0000000700037c45 */ /* 0x002fe20008201000 */
[----:B------:R-:W1:Y:S04]  /*0f50*/  LDCU UR28, c[0x0][0xb30] ;  /* 0x00016600ff1c77ac */ /* 0x000e680008000800 */
[----:B--2---:R-:W-:Y:S01]  /*0f60*/  FMUL R3, R3, UR5 ;  /* 0x0000000503037c20 */ /* 0x004fe20008400000 */
[----:B------:R-:W-:Y:S01]  /*0f70*/  USHF.L.U32 UR26, UR45, 0xa, URZ ;  /* 0x0000000a2d1a7899 */ /* 0x000fe200080006ff */
[----:B----4-:R-:W-:Y:S01]  /*0f80*/  I2FP.F32.U32 R2, UR8 ;  /* 0x0000000800027c45 */ /* 0x010fe20008201000 */
[----:B------:R-:W-:Y:S01]  /*0f90*/  UMOV UR16, UR7 ;  /* 0x0000000700107c82 */ /* 0x000fe20008000000 */
[----:B------:R-:W-:-:S02]  /*0fa0*/  UMOV UR20, UR8 ;  /* 0x0000000800147c82 */ /* 0x000fc40008000000 */
[----:B------:R-:W2:Y:S01]  /*0fb0*/  F2I.U32.TRUNC.NTZ R3, R3 ;  /* 0x0000000300037305 */ /* 0x000ea2000020f000 */
[----:B---3--:R-:W-:Y:S01]  /*0fc0*/  UISETP.GE.AND UP2, UPT, UR21, 0x1, UPT ;  /* 0x000000011500788c */ /* 0x008fe2000bf46270 */
[----:B------:R-:W-:-:S06]  /*0fd0*/  FMUL R2, R2, UR4 ;  /* 0x0000000402027c20 */ /* 0x000fcc0008400000 */
[----:B------:R-:W3:Y:S01]  /*0fe0*/  F2I.U32.TRUNC.NTZ R2, R2 ;  /* 0x0000000200027305 */ /* 0x000ee2000020f000 */
[----:B--2---:R-:W-:Y:S02]  /*0ff0*/  R2UR UR4, R3 ;  /* 0x00000000030472ca */ /* 0x004fe400000e0000 */
[----:B---3--:R-:W-:Y:S02]  /*1000*/  R2UR UR6, R2 ;  /* 0x00000000020672ca */ /* 0x008fe400000e0000 */
[----:B------:R-:W-:-:S09]  /*1010*/  PRMT R2, RZ, 0x7610, R2 ;  /* 0x00007610ff027816 */ /* 0x000fd20000000002 */
[----:B------:R-:W-:-:S04]  /*1020*/  UIADD3 UR5, UPT, UPT, -UR4, URZ, URZ ;  /* 0x000000ff04057290 */ /* 0x000fc8000fffe1ff */
[----:B------:R-:W-:Y:S02]  /*1030*/  UIMAD UR5, UR9, UR5, UR7 ;  /* 0x00000005090572a4 */ /* 0x000fe4000f8e0207 */
[----:B------:R-:W-:-:S04]  /*1040*/  UIADD3 UR4, UPT, UPT, -UR6, URZ, URZ ;  /* 0x000000ff06047290 */ /* 0x000fc8000fffe1ff */
[----:B------:R-:W-:Y:S01]  /*1050*/  IMAD.U32 R77, RZ, RZ, UR5 ;  /* 0x00000005ff4d7e24 */ /* 0x000fe2000f8e00ff */
[----:B------:R-:W-:-:S06]  /*1060*/  UIMAD UR4, UR10, UR4, UR8 ;  /* 0x000000040a0472a4 */ /* 0x000fcc000f8e0208 */
[----:B------:R-:W-:Y:S01]  /*1070*/  IMAD.U32 R76, RZ, RZ, UR4 ;  /* 0x00000004ff4c7e24 */ /* 0x000fe2000f8e00ff */
[----:B-1----:R-:W-:Y:S06]  /*1080*/  BRA.U UP4, `(.L_x_17) ;  /* 0x00000001042c7547 */ /* 0x002fec000b800000 */
[----:B------:R-:W-:Y:S02]  /*1090*/  R2UR UR5, R76 ;  /* 0x000000004c0572ca */ /* 0x000fe400000e0000 */
[----:B------:R-:W-:-:S11]  /*10a0*/  R2UR UR4, R77 ;  /* 0x000000004d0472ca */ /* 0x000fd600000e0000 */
[----:B------:R-:W-:Y:S02]  /*10b0*/  UISETP.NE.AND UP0, UPT, UR5, URZ, UPT ;  /* 0x000000ff0500728c */ /* 0x000fe4000bf05270 */
[----:B------:R-:W-:Y:S02]  /*10c0*/  UISETP.NE.AND UP1, UPT, UR5, 0x1, UPT ;  /* 0x000000010500788c */ /* 0x000fe4000bf25270 */
[----:B------:R-:W-:-:S04]  /*10d0*/  UISETP.EQ.OR UP0, UPT, UR4, URZ, !UP0 ;  /* 0x000000ff0400728c */ /* 0x000fc8000c702670 */
[----:B------:R-:W-:Y:S02]  /*10e0*/  USEL UR5, URZ, 0x1, !UP0 ;  /* 0x00000001ff057887 */ /* 0x000fe4000c000000 */
[----:B------:R-:W-:Y:S02]  /*10f0*/  UISETP.NE.AND UP0, UPT, UR4, URZ, UPT ;  /* 0x000000ff0400728c */ /* 0x000fe4000bf05270 */
[----:B------:R-:W-:-:S04]  /*1100*/  USEL UR4, URZ, 0x2, UP1 ;  /* 0x00000002ff047887 */ /* 0x000fc80008800000 */
[----:B------:R-:W-:-:S04]  /*1110*/  USEL UR4, UR4, 0x2, UP0 ;  /* 0x0000000204047887 */ /* 0x000fc80008000000 */
[----:B------:R-:W-:-:S06]  /*1120*/  UIADD3 UR4, UPT, UPT, UR5, UR4, URZ ;  /* 0x0000000405047290 */ /* 0x000fcc000fffe0ff */
[----:B------:R-:W-:Y:S02]  /*1130*/  IMAD.U32 R2, RZ, RZ, UR4 ;  /* 0x00000004ff027e24 */ /* 0x000fe4000f8e00ff */
.L_x_17:
[----:B------:R-:W-:Y:S05]  /*1140*/  BRA.U !UP2, `(.L_x_18) ;  /* 0x000000010ad47547 */ /* 0x000fea000b800000 */
[----:B------:R-:W1:Y:S01]  /*1150*/  LDCU.128 UR12, c[0x0][0xb10] ;  /* 0x00016200ff0c77ac */ /* 0x000e620008000c00 */
[----:B------:R-:W2:Y:S01]  /*1160*/  LDCU UR6, c[0x0][0x370] ;  /* 0x00006e00ff0677ac */ /* 0x000ea20008000800 */
[----:B------:R-:W3:Y:S01]  /*1170*/  LDCU UR5, c[0x0][0x374] ;  /* 0x00006e80ff0577ac */ /* 0x000ee20008000800 */
[----:B------:R-:W4:Y:S01]  /*1180*/  LDCU UR27, c[0x0][0xb0c] ;  /* 0x00016180ff1b77ac */ /* 0x000f220008000800 */
[----:B------:R-:W4:Y:S01]  /*1190*/  LDCU UR4, c[0x0][0xb20] ;  /* 0x00016400ff0477ac */ /* 0x000f220008000800 */
[----:B------:R-:W4:Y:S01]  /*11a0*/  LDCU.64 UR8, c[0x0][0xb28] ;  /* 0x00016500ff0877ac */ /* 0x000f220008000a00 */
[----:B-1----:R-:W-:Y:S02]  /*11b0*/  UISETP.NE.AND UP0, UPT, UR14, 0x1, UPT ;  /* 0x000000010e00788c */ /* 0x002fe4000bf05270 */
[----:B---3--:R-:W-:Y:S02]  /*11c0*/  UIMAD.WIDE.U32 UR10, UR5, UR15, URZ ;  /* 0x0000000f050a72a5 */ /* 0x008fe4000f8e00ff */
[----:B--2---:R-:W-:-:S02]  /*11d0*/  UIMAD.WIDE.U32 UR22, UR6, UR12, URZ ;  /* 0x0000000c061672a5 */ /* 0x004fc4000f8e00ff */
[----:B----4-:R-:W-:Y:S02]  /*11e0*/  UISETP.NE.AND UP1, UPT, UR27, 0x1, UPT ;  /* 0x000000011b00788c */ /* 0x010fe4000bf25270 */
[----:B------:R-:W-:Y:S01]  /*11f0*/  UISETP.NE.AND UP2, UPT, UR21, 0x1, UPT ;  /* 0x000000011500788c */ /* 0x000fe2000bf45270 */
[----:B------:R-:W-:Y:S02]  /*1200*/  UMOV UR10, UR11 ;  /* 0x0000000b000a7c82 */ /* 0x000fe40008000000 */
[----:B------:R-:W-:Y:S01]  /*1210*/  UMOV UR22, UR23 ;  /* 0x0000001700167c82 */ /* 0x000fe20008000000 */
[----:B------:R-:W-:Y:S02]  /*1220*/  @UP0 USHF.R.U32.HI UR5, URZ, UR4, UR10 ;  /* 0x00000004ff050299 */ /* 0x000fe4000801160a */
[----:B------:R-:W-:Y:S02]  /*1230*/  UIMAD.WIDE.U32 UR24, UR20, UR15, URZ ;  /* 0x0000000f141872a5 */ /* 0x000fe4000f8e00ff */
[----:B------:R-:W-:-:S02]  /*1240*/  UIMAD.WIDE.U32 UR10, UR5, UR8, URZ ;  /* 0x00000008050a72a5 */ /* 0x000fc4000f8e00ff */
[----:B------:R-:W-:Y:S02]  /*1250*/  @UP1 USHF.R.U32.HI UR6, URZ, UR13, UR22 ;  /* 0x0000000dff061299 */ /* 0x000fe40008011616 */
[----:B------:R-:W-:Y:S02]  /*1260*/  UIMAD.WIDE.U32 UR18, UR16, UR12, URZ ;  /* 0x0000000c101272a5 */ /* 0x000fe4000f8e00ff */
[----:B------:R-:W-:Y:S01]  /*1270*/  UIMAD.WIDE.U32 UR22, UR6, UR8, URZ ;  /* 0x00000008061672a5 */ /* 0x000fe2000f8e00ff */
[----:B------:R-:W-:Y:S01]  /*1280*/  UMOV UR24, UR25 ;  /* 0x0000001900187c82 */ /* 0x000fe20008000000 */
[----:B------:R-:W-:Y:S01]  /*1290*/  UMOV UR10, UR11 ;  /* 0x0000000b000a7c82 */ /* 0x000fe20008000000 */
[----:B------:R-:W-:Y:S02]  /*12a0*/  USHF.R.U32.HI UR24, URZ, UR4, UR24 ;  /* 0x00000004ff187299 */ /* 0x000fe40008011618 */
[----:B------:R-:W-:Y:S02]  /*12b0*/  @UP2 USHF.R.U32.HI UR5, URZ, UR9, UR10 ;  /* 0x00000009ff052299 */ /* 0x000fe4000801160a */
[----:B------:R-:W-:Y:S01]  /*12c0*/  UMOV UR7, UR23 ;  /* 0x0000001700077c82 */ /* 0x000fe20008000000 */
[----:B------:R-:W-:Y:S01]  /*12d0*/  UMOV UR18, UR19 ;  /* 0x0000001300127c82 */ /* 0x000fe20008000000 */
[----:B------:R-:W-:-:S02]  /*12e0*/  @UP2 USHF.R.U32.HI UR6, URZ, UR9, UR7 ;  /* 0x00000009ff062299 */ /* 0x000fc40008011607 */
[----:B------:R-:W-:Y:S02]  /*12f0*/  USHF.R.U32.HI UR13, URZ, UR13, UR18 ;  /* 0x0000000dff0d7299 */ /* 0x000fe40008011612 */
[----:B------:R-:W-:Y:S02]  /*1300*/  USEL UR4, UR20, UR24, !UP0 ;  /* 0x0000001814047287 */ /* 0x000fe4000c000000 */
[----:B------:R-:W-:Y:S02]  /*1310*/  UIMAD UR7, UR5, UR21, URZ ;  /* 0x00000015050772a4 */ /* 0x000fe4000f8e02ff */
[----:B------:R-:W-:Y:S02]  /*1320*/  USEL UR5, UR16, UR13, !UP1 ;  /* 0x0000000d10057287 */ /* 0x000fe4000c800000 */
[----:B------:R-:W-:Y:S02]  /*1330*/  UIMAD UR12, UR6, UR21, URZ ;  /* 0x00000015060c72a4 */ /* 0x000fe4000f8e02ff */
[----:B------:R-:W-:-:S02]  /*1340*/  UISETP.GE.AND UP0, UPT, UR4, UR7, UPT ;  /* 0x000000070400728c */ /* 0x000fc4000bf06270 */
[----:B------:R-:W-:Y:S02]  /*1350*/  UIMAD.WIDE.U32 UR10, UR4, UR8, URZ ;  /* 0x00000008040a72a5 */ /* 0x000fe4000f8e00ff */
[----:B------:R-:W-:Y:S02]  /*1360*/  UISETP.GE.OR UP0, UPT, UR5, UR12, UP0 ;  /* 0x0000000c0500728c */ /* 0x000fe40008706670 */
[----:B------:R-:W-:Y:S02]  /*1370*/  UIMAD.WIDE.U32 UR12, UR5, UR8, URZ ;  /* 0x00000008050c72a5 */ /* 0x000fe4000f8e00ff */
[----:B------:R-:W-:Y:S01]  /*1380*/  UIADD3 UR10, UPT, UPT, -UR4, URZ, URZ ;  /* 0x000000ff040a7290 */ /* 0x000fe2000fffe1ff */
[----:B------:R-:W-:Y:S01]  /*1390*/  UMOV UR8, UR11 ;  /* 0x0000000b00087c82 */ /* 0x000fe20008000000 */
[----:B------:R-:W-:Y:S02]  /*13a0*/  UIADD3 UR11, UPT, UPT, -UR5, URZ, URZ ;  /* 0x000000ff050b7290 */ /* 0x000fe4000fffe1ff */
[----:B------:R-:W-:-:S03]  /*13b0*/  USHF.R.U32.HI UR8, URZ, UR9, UR8 ;  /* 0x00000009ff087299 */ /* 0x000fc60008011608 */
[----:B------:R-:W-:Y:S01]  /*13c0*/  @!UP0 UMOV UR7, UR13 ;  /* 0x0000000d00078c82 */ /* 0x000fe20008000000 */
[----:B------:R-:W-:Y:S02]  /*13d0*/  UIMAD UR20, UR14, UR10, UR20 ;  /* 0x0000000a0e1472a4 */ /* 0x000fe4000f8e0214 */
[----:B------:R-:W-:Y:S02]  /*13e0*/  USEL UR8, UR4, UR8, !UP2 ;  /* 0x0000000804087287 */ /* 0x000fe4000d000000 */
[----:B------:R-:W-:Y:S02]  /*13f0*/  @!UP0 USHF.R.U32.HI UR7, URZ, UR9, UR7 ;  /* 0x00000009ff078299 */ /* 0x000fe40008011607 */
[----:B------:R-:W-:Y:S02]  /*1400*/  UIADD3 UR9, UPT, UPT, -UR8, URZ, URZ ;  /* 0x000000ff08097290 */ /* 0x000fe4000fffe1ff */
[----:B------:R-:W-:Y:S02]  /*1410*/  @!UP0 USEL UR7, UR5, UR7, !UP2 ;  /* 0x0000000705078287 */ /* 0x000fe4000d000000 */
[----:B------:R-:W-:-:S02]  /*1420*/  UIMAD UR9, UR21, UR9, UR4 ;  /* 0x00000009150972a4 */ /* 0x000fc4000f8e0204 */
[----:B------:R-:W-:Y:S02]  /*1430*/  @!UP0 UIADD3 UR8, UPT, UPT, UR8, -UR7, URZ ;  /* 0x8000000708088290 */ /* 0x000fe4000fffe0ff */
[----:B------:R-:W-:Y:S02]  /*1440*/  @!UP0 UIMAD UR6, UR9, UR6, UR7 ;  /* 0x00000006090682a4 */ /* 0x000fe4000f8e0207 */
[----:B------:R-:W-:Y:S02]  /*1450*/  @!UP0 UIMAD UR4, UR8, UR21, UR5 ;  /* 0x00000015080482a4 */ /* 0x000fe4000f8e0205 */
[----:B------:R-:W-:Y:S02]  /*1460*/  UIMAD UR16, UR27, UR11, UR16 ;  /* 0x0000000b1b1072a4 */ /* 0x000fe4000f8e0210 */
[----:B------:R-:W-:Y:S01]  /*1470*/  UIMAD UR20, UR4, UR14, UR20 ;  /* 0x0000000e041472a4 */ /* 0x000fe2000f8e0214 */
[----:B------:R-:W-:Y:S02]  /*1480*/  @!UP0 UMOV UR5, UR6 ;  /* 0x0000000600058c82 */ /* 0x000fe40008000000 */
[----:B------:R-:W-:-:S12]  /*1490*/  UIMAD UR16, UR5, UR27, UR16 ;  /* 0x0000001b051072a4 */ /* 0x000fd8000f8e0210 */
.L_x_18:
[----:B------:R-:W-:Y:S02]  /*14a0*/  UISETP.NE.AND UP1, UPT, UR28, 0x1, UPT ;  /* 0x000000011c00788c */ /* 0x000fe4000bf25270 */
[----:B------:R-:W-:Y:S02]  /*14b0*/  UISETP.NE.AND UP0, UPT, UR17, 0x2, UPT ;  /* 0x000000021100788c */ /* 0x000fe4000bf05270 */
[----:B------:R-:W-:-:S05]  /*14c0*/  ULOP3.LUT UR24, UR26, 0x400, URZ, 0xc0, !UPT ;  /* 0x000004001a187892 */ /* 0x000fca000f8ec0ff */
[----:B------:R-:W-:Y:S07]  /*14d0*/  BRA.U UP1, `(.L_x_19) ;  /* 0x0000000101447547 */ /* 0x000fee000b800000 */
[----:B------:R-:W1:Y:S01]  /*14e0*/  LDCU.128 UR8, c[0x0][0xb10] ;  /* 0x00016200ff0877ac */ /* 0x000e620008000c00 */
[----:B------:R-:W2:Y:S01]  /*14f0*/  LDCU UR12, c[0x0][0xb0c] ;  /* 0x00016180ff0c77ac */ /* 0x000ea20008000800 */
[----:B------:R-:W3:Y:S01]  /*1500*/  LDCU UR13, c[0x0][0xb20] ;  /* 0x00016400ff0d77ac */ /* 0x000ee20008000800 */
[----:B-1----:R-:W-:Y:S02]  /*1510*/  UIMAD.WIDE.U32 UR6, UR16, UR8, URZ ;  /* 0x00000008100672a5 */ /* 0x002fe4000f8e00ff */
[----:B------:R-:W-:Y:S02]  /*1520*/  UIMAD.WIDE.U32 UR4, UR20, UR11, URZ ;  /* 0x0000000b140472a5 */ /* 0x000fe4000f8e00ff */
[----:B--2---:R-:W-:Y:S02]  /*1530*/  UISETP.NE.AND UP2, UPT, UR12, 0x1, UPT ;  /* 0x000000010c00788c */ /* 0x004fe4000bf45270 */
[----:B------:R-:W-:Y:S01]  /*1540*/  UISETP.NE.AND UP1, UPT, UR10, 0x1, UPT ;  /* 0x000000010a00788c */ /* 0x000fe2000bf25270 */
[----:B------:R-:W-:-:S02]  /*1550*/  UMOV UR6, UR7 ;  /* 0x0000000700067c82 */ /* 0x000fc40008000000 */
[----:B------:R-:W-:Y:S01]  /*1560*/  UMOV UR4, UR5 ;  /* 0x0000000500047c82 */ /* 0x000fe20008000000 */
[----:B------:R-:W-:Y:S02]  /*1570*/  USHF.R.U32.HI UR6, URZ, UR9, UR6 ;  /* 0x00000009ff067299 */ /* 0x000fe40008011606 */
[----:B---3--:R-:W-:Y:S02]  /*1580*/  USHF.R.U32.HI UR4, URZ, UR13, UR4 ;  /* 0x0000000dff047299 */ /* 0x008fe40008011604 */
[----:B------:R-:W-:Y:S02]  /*1590*/  USEL UR5, UR16, UR6, !UP2 ;  /* 0x0000000610057287 */ /* 0x000fe4000d000000 */
[----:B------:R-:W-:-:S04]  /*15a0*/  USEL UR4, UR20, UR4, !UP1 ;  /* 0x0000000414047287 */ /* 0x000fc8000c800000 */
[----:B------:R-:W-:Y:S02]  /*15b0*/  UIADD3 UR6, UPT, UPT, UR5, -UR4, URZ ;  /* 0x8000000405067290 */ /* 0x000fe4000fffe0ff */
[----:B------:R-:W-:Y:S02]  /*15c0*/  UIADD3 UR4, UPT, UPT, -UR5, UR4, URZ ;  /* 0x0000000405047290 */ /* 0x000fe4000fffe1ff */
[----:B------:R-:W-:Y:S02]  /*15d0*/  UIMAD UR20, UR6, UR10, UR20 ;  /* 0x0000000a061472a4 */ /* 0x000fe4000f8e0214 */
[----:B------:R-:W-:-:S12]  /*15e0*/  UIMAD UR16, UR4, UR12, UR16 ;  /* 0x0000000c041072a4 */ /* 0x000fd8000f8e0210 */
.L_x_19:
[----:B------:R-:W-:Y:S05]  /*15f0*/  BRA.U !UP5, `(.L_x_20) ;  /* 0x000000010d0c7547 */ /* 0x000fea000b800000 */
[----:B------:R-:W-:Y:S01]  /*1600*/  UCGABAR_WAIT ;  /* 0x0000000000007dc7 */ /* 0x000fe20008000000 */
[----:B------:R-:W-:Y:S01]  /*1610*/  CCTL.IVALL ;  /* 0x00000000ff00798f */ /* 0x000fe20002000000 */
[----:B------:R-:W-:Y:S05]  /*1620*/  BRA `(.L_x_21) ;  /* 0x0000000000047947 */ /* 0x000fea0003800000 */
.L_x_20:
[----:B------:R-:W-:Y:S06]  /*1630*/  BAR.SYNC.DEFER_BLOCKING 0x0 ;  /* 0x0000000000007b1d */ /* 0x000fec0000010000 */
.L_x_21:
[----:B------:R-:W-:Y:S05]  /*1640*/  BRA.U UP0, `(.L_x_22) ;  /* 0x0000001100a07547 */ /* 0x000fea000b800000 */
[----:B------:R-:W1:Y:S01]  /*1650*/  LDCU UR6, c[0x0][0x38c] ;  /* 0x00007180ff0677ac */ /* 0x000e620008000800 */
[----:B------:R-:W-:Y:S01]  /*1660*/  PLOP3.LUT P1, PT, PT, PT, UP3, 0x80, 0x8 ;  /* 0x000000000008781c */ /* 0x000fe20003f2f038 */
[----:B------:R-:W-:Y:S01]  /*1670*/  IMAD.MOV.U32 R12, RZ, RZ, 0x1 ;  /* 0x00000001ff0c7424 */ /* 0x000fe200078e00ff */
[----:B------:R-:W-:Y:S01]  /*1680*/  ISETP.EQ.OR P2, PT, R0, RZ, P3 ;  /* 0x000000ff0000720c */ /* 0x000fe20001f42670 */
[----:B------:R-:W-:Y:S01]  /*1690*/  UISETP.NE.AND UP1, UPT, UR17, URZ, UPT ;  /* 0x000000ff1100728c */ /* 0x000fe2000bf25270 */
[----:B------:R-:W-:Y:S02]  /*16a0*/  PLOP3.LUT P1, PT, P1, PT, PT, 0x8, 0x80 ;  /* 0x000000000080781c */ /* 0x000fe40000f2e170 */
[----:B------:R-:W-:Y:S01]  /*16b0*/  CS2R R10, SRZ ;  /* 0x00000000000a7805 */ /* 0x000fe2000001ff00 */
[----:B------:R-:W-:Y:S01]  /*16c0*/  IMAD.MOV.U32 R9, RZ, RZ, RZ ;  /* 0x000000ffff097224 */ /* 0x000fe200078e00ff */
[----:B------:R-:W2:Y:S01]  /*16d0*/  LDCU UR39, c[0x0][0x370] ;  /* 0x00006e00ff2777ac */ /* 0x000ea20008000800 */
[----:B------:R-:W-:Y:S01]  /*16e0*/  IMAD.MOV.U32 R8, RZ, RZ, 0x1 ;  /* 0x00000001ff087424 */ /* 0x000fe200078e00ff */
[----:B------:R-:W-:Y:S01]  /*16f0*/  USEL UR25, UR43, 0x2, UP1 ;  /* 0x000000022b197887 */ /* 0x000fe20008800000 */
[----:B------:R-:W3:Y:S01]  /*1700*/  LDCU.64 UR28, c[0x0][0x348] ;  /* 0x00006900ff1c77ac */ /* 0x000ee20008000a00 */
[----:B-1----:R-:W-:-:S02]  /*1710*/  UIADD3 UR5, UPT, UPT, UR6, 0x1f, URZ ;  /* 0x0000001f06057890 */ /* 0x002fc4000fffe0ff */
[----:B------:R-:W-:Y:S02]  /*1720*/  USHF.R.U32.HI UR44, URZ, 0x5, UR24 ;  /* 0x00000005ff2c7899 */ /* 0x000fe40008011618 */
[----:B------:R-:W-:Y:S02]  /*1730*/  USHF.R.S32.HI UR4, URZ, 0x1f, UR5 ;  /* 0x0000001fff047899 */ /* 0x000fe40008011405 */
[----:B------:R-:W-:Y:S02]  /*1740*/  UIADD3 UR46, UPT, UPT, UR6, 0x3e, URZ ;  /* 0x0000003e062e7890 */ /* 0x000fe4000fffe0ff */
[----:B------:R-:W-:Y:S01]  /*1750*/  ULEA.HI UR4, UR4, UR5, URZ, 0x5 ;  /* 0x0000000504047291 */ /* 0x000fe2000f8f28ff */
[----:B------:R-:W1:Y:S03]  /*1760*/  LDCU UR38, c[0x0][0x374] ;  /* 0x00006e80ff2677ac */ /* 0x000e660008000800 */
[----:B------:R-:W-:-:S02]  /*1770*/  USHF.R.S32.HI UR41, URZ, 0x5, UR4 ;  /* 0x00000005ff297899 */ /* 0x000fc40008011404 */
[----:B------:R-:W-:Y:S02]  /*1780*/  UIADD3 UR4, UPT, UPT, UR6, -0x1, URZ ;  /* 0xffffffff06047890 */ /* 0x000fe4000fffe0ff */
[----:B------:R-:W-:Y:S02]  /*1790*/  UISETP.LT.U32.AND UP0, UPT, UR41, 0x3, UPT ;  /* 0x000000032900788c */ /* 0x000fe4000bf01070 */
[----:B------:R-:W-:Y:S02]  /*17a0*/  UISETP.GE.U32.AND UP2, UPT, UR4, -0x3f, UPT ;  /* 0xffffffc10400788c */ /* 0x000fe4000bf46070 */
[----:B------:R-:W-:Y:S01]  /*17b0*/  USEL UR40, UR41, 0x3, UP0 ;  /* 0x0000000329287887 */ /* 0x000fe20008000000 */
[----:B------:R-:W-:-:S03]  /*17c0*/  UMOV UR5, URZ ;  /* 0x000000ff00057c82 */ /* 0x000fc60008000000 */
[----:B------:R-:W-:Y:S02]  /*17d0*/  UIADD3 UR21, UPT, UPT, UR40, -0x1, URZ ;  /* 0xffffffff28157890 */ /* 0x000fe4000fffe0ff */
[----:B------:R-:W-:-:S03]  /*17e0*/  UIADD3 UR43, UPT, UPT, UR41, -UR40, URZ ;  /* 0x80000028292b7290 */ /* 0x000fc6000fffe0ff */
[----:B------:R-:W-:-:S04]  /*17f0*/  @UP2 UIADD3 UR21, UPT, UPT, UR40, URZ, URZ ;  /* 0x000000ff28152290 */ /* 0x000fc8000fffe0ff */
[----:B-123--:R-:W-:-:S12]  /*1800*/  UIADD3 UR21, UPT, UPT, UR21, 0x1, URZ ;  /* 0x0000000115157890 */ /* 0x00efd8000fffe0ff */
.L_x_42:
[----:B------:R-:W-:Y:S01]  /*1810*/  UISETP.NE.AND UP0, UPT, UR45, URZ, UPT ;  /* 0x000000ff2d00728c */ /* 0x000fe2000bf05270 */
[----:B------:R-:W1:Y:S08]  /*1820*/  S2UR UR45, SR_CgaCtaId ;  /* 0x00000000002d79c3 */ /* 0x000e700000008800 */
[----:B------:R-:W-:Y:S05]  /*1830*/  BRA.U UP0, `(.L_x_23) ;  /* 0x0000000100347547 */ /* 0x000fea000b800000 */
[----:B------:R-:W2:Y:S01]  /*1840*/  S2R R0, SR_CgaCtaId ;  /* 0x0000000000007919 */ /* 0x000ea20000008800 */
[----:B------:R-:W-:-:S04]  /*1850*/  MOV R2, 0x400 ;  /* 0x0000040000027802 */ /* 0x000fc80000000f00 */
[----:B--2---:R-:W-:Y:S02]  /*1860*/  LEA R0, R0, R2, 0x18 ;  /* 0x0000000200007211 */ /* 0x004fe400078ec0ff */
[----:B------:R-:W-:-:S03]  /*1870*/  SHF.L.U32 R2, R8, 0x1f, RZ ;  /* 0x0000001f08027819 */ /* 0x000fc600000006ff */
[----:B------:R-:W-:-:S04]  /*1880*/  IMAD R0, R9, 0x8, R0 ;  /* 0x0000000809007824 */ /* 0x000fc800078e0200 */
[----:B------:R-:W2:Y:S02]  /*1890*/  SYNCS.PHASECHK.TRANS64.TRYWAIT P0, [R0+URZ+0xf0], R2 ;  /* 0x0000f002000075a7 */ /* 0x000ea400080011ff */
[----:B--2---:R-:W-:Y:S05]  /*18a0*/  @!P0 BRA `(.L_x_24) ;  /* 0x0000007c00308947 */ /* 0x004fea0003800000 */
.L_x_131:
[----:B------:R-:W-:Y:S01]  /*18b0*/  VIADD R9, R9, 0x1 ;  /* 0x0000000109097836 */ /* 0x000fe20000000000 */
[----:B------:R2:W-:Y:S04]  /*18c0*/  SYNCS.ARRIVE.TRANS64.A1T0 RZ, [R0+URZ+0xe0], RZ ;  /* 0x0000e0ff00ff79a7 */ /* 0x0005e800081000ff */
[----:B------:R-:W-:-:S04]  /*18d0*/  ISETP.NE.AND P0, PT, R9, 0x2, PT ;  /* 0x000000020900780c */ /* 0x000fc80003f05270 */
[----:B------:R-:W-:Y:S02]  /*18e0*/  SEL R9, R9, RZ, P0 ;  /* 0x000000ff09097207 */ /* 0x000fe40000000000 */
[----:B--2---:R-:W-:-:S04]  /*18f0*/  SEL R0, RZ, 0x1, P0 ;  /* 0x00000001ff007807 */ /* 0x004fc80000000000 */
[----:B------:R-:W-:-:S07]  /*1900*/  LOP3.LUT R8, R8, R0, RZ, 0x3c, !PT ;  /* 0x0000000008087212 */ /* 0x000fce00078e3cff */
.L_x_23:
[----:B------:R-:W-:Y:S01]  /*1910*/  UMOV UR6, 0x400 ;  /* 0x0000040000067882 */ /* 0x000fe20000000000 */
[----:B------:R-:W-:Y:S01]  /*1920*/  SHF.L.U32 R0, R12, 0x1f, RZ ;  /* 0x0000001f0c007819 */ /* 0x000fe200000006ff */
[----:B-1----:R-:W-:Y:S02]  /*1930*/  ULEA UR6, UR45, UR6, 0x18 ;  /* 0x000000062d067291 */ /* 0x002fe4000f8ec0ff */
[----:B------:R-:W-:Y:S02]  /*1940*/  UISETP.GE.U32.AND UP0, UPT, UR46, 0x3f, UPT ;  /* 0x0000003f2e00788c */ /* 0x000fe4000bf06070 */
[----:B------:R-:W-:Y:S02]  /*1950*/  ULEA UR4, UR5, UR6, 0x3 ;  /* 0x0000000605047291 */ /* 0x000fe4000f8e18ff */
[----:B------:R-:W-:Y:S02]  /*1960*/  USHF.L.U32 UR11, UR20, 0x8, URZ ;  /* 0x00000008140b7899 */ /* 0x000fe400080006ff */
[----:B------:R-:W-:Y:S01]  /*1970*/  ULEA UR35, UR16, UR44, 0x6 ;  /* 0x0000002c10237291 */ /* 0x000fe2000f8e30ff */
[----:B------:R-:W-:-:S04]  /*1980*/  UMOV UR13, URZ ;  /* 0x000000ff000d7c82 */ /* 0x000fc80008000000 */
[----:B------:R1:W2:Y:S01]  /*1990*/  SYNCS.PHASECHK.TRANS64.TRYWAIT P0, [UR4+0x18], R0 ;  /* 0x00001800ff0075a7 */ /* 0x0002a20008001104 */
[----:B------:R-:W-:Y:S06]  /*19a0*/  BRA.U !UP0, `(.L_x_25) ;  /* 0x0000000108bc7547 */ /* 0x000fec000b800000 */
[----:B------:R-:W-:Y:S01]  /*19b0*/  UMOV UR7, URZ ;  /* 0x000000ff00077c82 */ /* 0x000fe20008000000 */
[----:B------:R-:W-:-:S05]  /*19c0*/  UMOV UR4, UR5 ;  /* 0x0000000500047c82 */ /* 0x000fca0008000000 */
.L_x_31:
[----:B------:R-:W-:Y:S01]  /*19d0*/  ULEA UR33, UR4, UR6, 0x3 ;  /* 0x0000000604217291 */ /* 0x000fe2000f8e18ff */
[----:B--2---:R-:W-:Y:S01]  /*19e0*/  @!P3 MOV R2, 0x2800 ;  /* 0x000028000002b802 */ /* 0x004fe20000000f00 */
[----:B--2-4-:R-:W-:Y:S10]  /*19f0*/  @P0 BRA `(.L_x_26) ;  /* 0x00000000000c0947 */ /* 0x014ff40003800000 */
[----:B------:R-:W-:-:S04]  /*1a00*/  SHF.L.U32 R3, R12, 0x1f, RZ ;  /* 0x0000001f0c037819 */ /* 0x000fc800000006ff */
[----:B------:R-:W2:Y:S02]  /*1a10*/  SYNCS.PHASECHK.TRANS64.TRYWAIT P0, [UR33+0x18], R3 ;  /* 0x00001803ff0075a7 */ /* 0x000ea40008001121 */
[----:B--2---:R-:W-:Y:S05]  /*1a20*/  @!P0 BRA `(.L_x_27) ;  /* 0x0000007800e48947 */ /* 0x004fea0003800000 */
.L_x_26:
[----:B------:R2:W-:Y:S01]  /*1a30*/  @!P3 SYNCS.ARRIVE.TRANS64 RZ, [UR33], R2 ;  /* 0x00000002ffffb9a7 */ /* 0x0005e20008000021 */
[----:B------:R-:W-:-:S04]  /*1a40*/  ULOP3.LUT UR5, UR25, 0x2, URZ, 0xfc, !UPT ;  /* 0x0000000219057892 */ /* 0x000fc8000f8efcff */
[----:B------:R-:W-:-:S09]  /*1a50*/  UISETP.NE.AND UP0, UPT, UR5, 0x2, UPT ;  /* 0x000000020500788c */ /* 0x000fd2000bf05270 */
[----:B------:R-:W-:Y:S05]  /*1a60*/  BRA.U UP0, `(.L_x_28) ;  /* 0x0000000100047547 */ /* 0x000fea000b800000 */
[----:B------:R-:W-:Y:S05]  /*1a70*/  BPT.TRAP 0x1 ;  /* 0x000000040000795c */ /* 0x000fea0000300000 */
.L_x_28:
[----:B------:R-:W-:Y:S04]  /*1a80*/  BSSY.RECONVERGENT B0, `(.L_x_29) ;  /* 0x0000003000007945 */ /* 0x000fe80003800200 */
[----:B------:R-:W-:Y:S05]  /*1a90*/  @P2 BRA `(.L_x_30) ;  /* 0x0000000000042947 */ /* 0x000fea0003800000 */
[----:B------:R-:W-:Y:S05]  /*1aa0*/  BPT.TRAP 0x1 ;  /* 0x000000040000795c */ /* 0x000fea0000300000 */
.L_x_30:
[----:B------:R-:W-:Y:S05]  /*1ab0*/  BSYNC.RECONVERGENT B0 ;  /* 0x0000000000007941 */ /* 0x000fea0003800200 */
.L_x_29:
[----:B------:R-:W-:Y:S02]  /*1ac0*/  UIADD3 UR5, UPT, UPT, UR4, 0x1, URZ ;  /* 0x0000000104057890 */ /* 0x000fe4000fffe0ff */
[----:B------:R-:W-:Y:S02]  /*1ad0*/  ULEA UR32, UR4, UR24, 0xb ;  /* 0x0000001804207291 */ /* 0x000fe4000f8e58ff */
[----:B------:R-:W-:Y:S02]  /*1ae0*/  UISETP.NE.AND UP0, UPT, UR5, 0x3, UPT ;  /* 0x000000030500788c */ /* 0x000fe4000bf05270 */
[----:B------:R-:W-:Y:S02]  /*1af0*/  UIADD3 UR16, UP1, UPT, UR28, 0x80, URZ ;  /* 0x000000801c107890 */ /* 0x000fe4000ff3e0ff */
[----:B------:R-:W-:Y:S02]  /*1b00*/  USEL UR9, URZ, 0x1, UP0 ;  /* 0x00000001ff097887 */ /* 0x000fe40008000000 */
[----:B------:R-:W-:-:S02]  /*1b10*/  USEL UR5, UR5, URZ, UP0 ;  /* 0x000000ff05057287 */ /* 0x000fc40008000000 */
[----:B------:R-:W-:Y:S02]  /*1b20*/  UIADD3 UR14, UP0, UPT, UR28, 0x180, URZ ;  /* 0x000001801c0e7890 */ /* 0x000fe4000ff1e0ff */
[----:B------:R-:W-:Y:S01]  /*1b30*/  ULEA UR8, UR5, UR6, 0x3 ;  /* 0x0000000605087291 */ /* 0x000fe2000f8e18ff */
[----:B------:R-:W-:Y:S01]  /*1b40*/  LOP3.LUT R12, R12, UR9, RZ, 0x3c, !PT ;  /* 0x000000090c0c7c12 */ /* 0x000fe2000f8e3cff */
[----:B------:R-:W-:Y:S02]  /*1b50*/  USHF.L.U32 UR34, UR7, 0x5, URZ ;  /* 0x0000000507227899 */ /* 0x000fe400080006ff */
[----:B------:R-:W-:Y:S01]  /*1b60*/  UIADD3.X UR17, UPT, UPT, URZ, UR29, URZ, UP1, !UPT ;  /* 0x0000001dff117290 */ /* 0x000fe20008ffe4ff */
[----:B-1----:R-:W-:Y:S01]  /*1b70*/  SHF.L.U32 R0, R12, 0x1f, RZ ;  /* 0x0000001f0c007819 */ /* 0x002fe200000006ff */
[----:B------:R-:W-:Y:S02]  /*1b80*/  UIADD3 UR32, UPT, UPT, UR6, 0x6400, UR32 ;  /* 0x0000640006207890 */ /* 0x000fe4000fffe020 */
[----:B------:R-:W-:Y:S01]  /*1b90*/  UIADD3.X UR15, UPT, UPT, URZ, UR29, URZ, UP0, !UPT ;  /* 0x0000001dff0f7290 */ /* 0x000fe200087fe4ff */
[----:B------:R3:W4:Y:S01]  /*1ba0*/  SYNCS.PHASECHK.TRANS64.TRYWAIT P0, [UR8+0x18], R0 ;  /* 0x00001800ff0075a7 */ /* 0x0007220008001108 */
[----:B------:R-:W-:Y:S01]  /*1bb0*/  ULEA UR8, UR4, UR6, 0xd ;  /* 0x0000000604087291 */ /* 0x000fe2000f8e68ff */
[----:B------:R-:W-:Y:S01]  /*1bc0*/  UMOV UR13, 0x30000 ;  /* 0x00030000000d7882 */ /* 0x000fe20000000000 */
[----:B------:R-:W-:-:S02]  /*1bd0*/  UMOV UR18, 0x0 ;  /* 0x0000000000127882 */ /* 0x000fc40000000000 */
[----:B------:R-:W-:Y:S01]  /*1be0*/  UIADD3 UR8, UPT, UPT, UR8, 0x7c00, URZ ;  /* 0x00007c0008087890 */ /* 0x000fe2000fffe0ff */
[----:B------:R-:W-:Y:S01]  /*1bf0*/  UMOV UR19, 0x10000000 ;  /* 0x1000000000137882 */ /* 0x000fe20000000000 */
[----:B------:R-:W-:Y:S01]  /*1c00*/  UMOV UR12, UR36 ;  /* 0x00000024000c7c82 */ /* 0x000fe20008000000 */
[----:B------:R-:W-:Y:S01]  /*1c10*/  UMOV UR9, UR33 ;  /* 0x0000002100097c82 */ /* 0x000fe20008000000 */
[----:B------:R-:W-:Y:S01]  /*1c20*/  UMOV UR10, UR34 ;  /* 0x00000022000a7c82 */ /* 0x000fe20008000000 */
[----:B------:R1:W-:Y:S01]  /*1c30*/  UTMALDG.3D.MULTICAST [UR32], [UR16], UR13, desc[UR18] ;  /* 0x00001220100073b4 */ /* 0x0003e2000801180d */
[----:B------:R-:W-:Y:S01]  /*1c40*/  UIADD3 UR7, UPT, UPT, UR7, 0x1, URZ ;  /* 0x0000000107077890 */ /* 0x000fe2000fffe0ff */
[----:B------:R-:W-:-:S03]  /*1c50*/  UMOV UR4, UR5 ;  /* 0x0000000500047c82 */ /* 0x000fc60008000000 */
[----:B------:R-:W-:Y:S01]  /*1c60*/  UISETP.NE.AND UP0, UPT, UR7, UR21, UPT ;  /* 0x000000150700728c */ /* 0x000fe2000bf05270 */
[----:B------:R3:W-:Y:S01]  /*1c70*/  UTMALDG.3D [UR8], [UR14], desc[UR18] ;  /* 0x000012080e0075b4 */ /* 0x0007e20008011000 */
[----:B-1----:R-:W-:-:S07]  /*1c80*/  UMOV UR13, UR21 ;  /* 0x00000015000d7c82 */ /* 0x002fce0008000000 */
[----:B---3--:R-:W-:Y:S05]  /*1c90*/  BRA.U UP0, `(.L_x_31) ;  /* 0xfffffffd004c7547 */ /* 0x008fea000b83ffff */
.L_x_25:
[----:B------:R-:W-:Y:S01]  /*1ca0*/  ULEA UR4, UR5, UR6, 0x3 ;  /* 0x0000000605047291 */ /* 0x000fe2000f8e18ff */
[----:B-1----:R-:W-:Y:S01]  /*1cb0*/  SHF.L.U32 R0, R12, 0x1f, RZ ;  /* 0x0000001f0c007819 */ /* 0x002fe200000006ff */
[----:B------:R-:W-:Y:S01]  /*1cc0*/  @!P1 SYNCS.ARRIVE.TRANS64.A1T0 RZ, [UR6+0x78], RZ ;  /* 0x000078ffffff99a7 */ /* 0x000fe20008100006 */
[----:B------:R-:W-:-:S06]  /*1cd0*/  UISETP.GT.AND UP0, UPT, UR41, UR40, UPT ;  /* 0x000000282900728c */ /* 0x000fcc000bf04270 */
[----:B--2-4-:R1:W2:Y:S03]  /*1ce0*/  SYNCS.PHASECHK.TRANS64.TRYWAIT P0, [UR4+0x18], R0 ;  /* 0x00001800ff0075a7 */ /* 0x0142a60008001104 */
[----:B------:R-:W-:Y:S05]  /*1cf0*/  BRA.U !UP0, `(.L_x_32) ;  /* 0x0000000108c07547 */ /* 0x000fea000b800000 */
[----:B------:R-:W-:Y:S01]  /*1d00*/  UIADD3 UR26, UPT, UPT, UR43, UR13, URZ ;  /* 0x0000000d2b1a7290 */ /* 0x000fe2000fffe0ff */
[----:B------:R-:W-:-:S11]  /*1d10*/  UMOV UR4, UR5 ;  /* 0x0000000500047c82 */ /* 0x000fd60008000000 */
.L_x_38:
[----:B------:R-:W-:Y:S01]  /*1d20*/  ULEA UR17, UR4, UR6, 0x3 ;  /* 0x0000000604117291 */ /* 0x000fe2000f8e18ff */
[----:B--2---:R-:W-:Y:S01]  /*1d30*/  @!P3 MOV R2, 0x2800 ;  /* 0x000028000002b802 */ /* 0x004fe20000000f00 */
[----:B--2-4-:R-:W-:Y:S10]  /*1d40*/  @P0 BRA `(.L_x_33) ;  /* 0x00000000000c0947 */ /* 0x014ff40003800000 */
[----:B------:R-:W-:-:S04]  /*1d50*/  SHF.L.U32 R3, R12, 0x1f, RZ ;  /* 0x0000001f0c037819 */ /* 0x000fc800000006ff */
[----:B------:R-:W2:Y:S02]  /*1d60*/  SYNCS.PHASECHK.TRANS64.TRYWAIT P0, [UR17+0x18], R3 ;  /* 0x00001803ff0075a7 */ /* 0x000ea40008001111 */
[----:B--2---:R-:W-:Y:S05]  /*1d70*/  @!P0 BRA `(.L_x_34) ;  /* 0x0000007800288947 */ /* 0x004fea0003800000 */
.L_x_33:
[----:B------:R2:W-:Y:S01]  /*1d80*/  @!P3 SYNCS.ARRIVE.TRANS64 RZ, [UR17], R2 ;  /* 0x00000002ffffb9a7 */ /* 0x0005e20008000011 */
[----:B------:R-:W-:-:S04]  /*1d90*/  ULOP3.LUT UR5, UR25, 0x2, URZ, 0xfc, !UPT ;  /* 0x0000000219057892 */ /* 0x000fc8000f8efcff */
[----:B------:R-:W-:-:S09]  /*1da0*/  UISETP.NE.AND UP0, UPT, UR5, 0x2, UPT ;  /* 0x000000020500788c */ /* 0x000fd2000bf05270 */
[----:B------:R-:W-:Y:S05]  /*1db0*/  BRA.U UP0, `(.L_x_35) ;  /* 0x0000000100047547 */ /* 0x000fea000b800000 */
[----:B------:R-:W-:Y:S05]  /*1dc0*/  BPT.TRAP 0x1 ;  /* 0x000000040000795c */ /* 0x000fea0000300000 */
.L_x_35:
[----:B------:R-:W-:Y:S04]  /*1dd0*/  BSSY.RECONVERGENT B0, `(.L_x_36) ;  /* 0x0000003000007945 */ /* 0x000fe80003800200 */
[----:B------:R-:W-:Y:S05]  /*1de0*/  @P2 BRA `(.L_x_37) ;  /* 0x0000000000042947 */ /* 0x000fea0003800000 */
[----:B------:R-:W-:Y:S05]  /*1df0*/  BPT.TRAP 0x1 ;  /* 0x000000040000795c */ /* 0x000fea0000300000 */
.L_x_37:
[----:B------:R-:W-:Y:S05]  /*1e00*/  BSYNC.RECONVERGENT B0 ;  /* 0x0000000000007941 */ /* 0x000fea0003800200 */
.L_x_36:
[----:B------:R-:W-:Y:S02]  /*1e10*/  UIADD3 UR5, UPT, UPT, UR4, 0x1, URZ ;  /* 0x0000000104057890 */ /* 0x000fe4000fffe0ff */
[----:B------:R-:W-:Y:S02]  /*1e20*/  ULEA UR16, UR4, UR24, 0xb ;  /* 0x0000001804107291 */ /* 0x000fe4000f8e58ff */
[----:B------:R-:W-:Y:S02]  /*1e30*/  UISETP.NE.AND UP0, UPT, UR5, 0x3, UPT ;  /* 0x000000030500788c */ /* 0x000fe4000bf05270 */
[----:B------:R-:W-:Y:S02]  /*1e40*/  UIADD3 UR22, UP1, UPT, UR28, 0x80, URZ ;  /* 0x000000801c167890 */ /* 0x000fe4000ff3e0ff */
[----:B------:R-:W-:Y:S02]  /*1e50*/  USEL UR8, URZ, 0x1, UP0 ;  /* 0x00000001ff087887 */ /* 0x000fe40008000000 */
[----:B------:R-:W-:-:S02]  /*1e60*/  USEL UR5, UR5, URZ, UP0 ;  /* 0x000000ff05057287 */ /* 0x000fc40008000000 */
[----:B------:R-:W-:Y:S02]  /*1e70*/  UIADD3 UR14, UP0, UPT, UR28, 0x180, URZ ;  /* 0x000001801c0e7890 */ /* 0x000fe4000ff1e0ff */
[----:B------:R-:W-:Y:S01]  /*1e80*/  LOP3.LUT R12, R12, UR8, RZ, 0x3c, !PT ;  /* 0x000000080c0c7c12 */ /* 0x000fe2000f8e3cff */
[----:B------:R-:W-:Y:S02]  /*1e90*/  ULEA UR7, UR5, UR6, 0x3 ;  /* 0x0000000605077291 */ /* 0x000fe4000f8e18ff */
[----:B------:R-:W-:Y:S01]  /*1ea0*/  ULEA UR8, UR4, UR6, 0xd ;  /* 0x0000000604087291 */ /* 0x000fe2000f8e68ff */
[----:B-1----:R-:W-:Y:S01]  /*1eb0*/  SHF.L.U32 R0, R12, 0x1f, RZ ;  /* 0x0000001f0c007819 */ /* 0x002fe200000006ff */
[----:B------:R-:W-:Y:S02]  /*1ec0*/  USHF.L.U32 UR18, UR13, 0x5, URZ ;  /* 0x000000050d127899 */ /* 0x000fe400080006ff */
[----:B------:R-:W-:Y:S02]  /*1ed0*/  UIADD3 UR16, UPT, UPT, UR6, 0x6400, UR16 ;  /* 0x0000640006107890 */ /* 0x000fe4000fffe010 */
[----:B------:R-:W-:Y:S01]  /*1ee0*/  UIADD3.X UR23, UPT, UPT, URZ, UR29, URZ, UP1, !UPT ;  /* 0x0000001dff177290 */ /* 0x000fe20008ffe4ff */
[----:B------:R3:W4:Y:S01]  /*1ef0*/  SYNCS.PHASECHK.TRANS64.TRYWAIT P0, [UR7+0x18], R0 ;  /* 0x00001800ff0075a7 */ /* 0x0007220008001107 */
[----:B------:R-:W-:-:S02]  /*1f00*/  UIADD3 UR8, UPT, UPT, UR8, 0x7c00, URZ ;  /* 0x00007c0008087890 */ /* 0x000fc4000fffe0ff */
[----:B------:R-:W-:Y:S01]  /*1f10*/  UIADD3.X UR15, UPT, UPT, URZ, UR29, URZ, UP0, !UPT ;  /* 0x0000001dff0f7290 */ /* 0x000fe200087fe4ff */
[----:B------:R-:W-:Y:S01]  /*1f20*/  UMOV UR7, 0x30000 ;  /* 0x0003000000077882 */ /* 0x000fe20000000000 */
[----:B------:R-:W-:Y:S01]  /*1f30*/  UMOV UR30, 0x0 ;  /* 0x00000000001e7882 */ /* 0x000fe20000000000 */
[----:B------:R-:W-:Y:S01]  /*1f40*/  UMOV UR31, 0x10000000 ;  /* 0x10000000001f7882 */ /* 0x000fe20000000000 */
[----:B------:R-:W-:Y:S01]  /*1f50*/  UMOV UR19, UR35 ;  /* 0x0000002300137c82 */ /* 0x000fe20008000000 */
[----:B------:R-:W-:Y:S01]  /*1f60*/  UMOV UR20, UR36 ;  /* 0x0000002400147c82 */ /* 0x000fe20008000000 */
[----:B------:R-:W-:Y:S01]  /*1f70*/  UMOV UR12, UR36 ;  /* 0x00000024000c7c82 */ /* 0x000fe20008000000 */
[----:B------:R-:W-:Y:S01]  /*1f80*/  UMOV UR9, UR17 ;  /* 0x0000001100097c82 */ /* 0x000fe20008000000 */
[----:B------:R-:W-:Y:S01]  /*1f90*/  UMOV UR10, UR18 ;  /* 0x00000012000a7c82 */ /* 0x000fe20008000000 */
[----:B------:R3:W-:Y:S01]  /*1fa0*/  UTMALDG.3D.MULTICAST [UR16], [UR22], UR7, desc[UR30] ;  /* 0x00001e10160073b4 */ /* 0x0007e20008011807 */
[----:B------:R-:W-:Y:S01]  /*1fb0*/  UIADD3 UR13, UPT, UPT, UR13, 0x1, URZ ;  /* 0x000000010d0d7890 */ /* 0x000fe2000fffe0ff */
[----:B------:R-:W-:-:S03]  /*1fc0*/  UMOV UR4, UR5 ;  /* 0x0000000500047c82 */ /* 0x000fc60008000000 */
[----:B------:R-:W-:Y:S01]  /*1fd0*/  UISETP.NE.AND UP0, UPT, UR13, UR26, UPT ;  /* 0x0000001a0d00728c */ /* 0x000fe2000bf05270 */
[----:B------:R3:W-:Y:S08]  /*1fe0*/  UTMALDG.3D [UR8], [UR14], desc[UR30] ;  /* 0x00001e080e0075b4 */ /* 0x0007f00008011000 */
[----:B---3--:R-:W-:Y:S05]  /*1ff0*/  BRA.U UP0, `(.L_x_38) ;  /* 0xfffffffd00487547 */ /* 0x008fea000b83ffff */
.L_x_32:
[C---:B------:R-:W-:Y:S01]  /*2000*/  LEA R3, R11.reuse, UR6, 0x3 ;  /* 0x000000060b037c11 */ /* 0x040fe2000f8e18ff */
[----:B------:R-:W-:Y:S01]  /*2010*/  NOP ;  /* 0x0000000000007918 */ /* 0x000fe20000000000 */
[----:B-1----:R-:W-:Y:S02]  /*2020*/  SHF.L.U32 R0, R10, 0x1f, RZ ;  /* 0x0000001f0a007819 */ /* 0x002fe400000006ff */
[----:B------:R-:W-:Y:S02]  /*2030*/  LEA R4, R11, UR6, 0x4 ;  /* 0x000000060b047c11 */ /* 0x000fe4000f8e20ff */
[----:B--2-4-:R-:W1:Y:S02]  /*2040*/  SYNCS.PHASECHK.TRANS64.TRYWAIT P0, [R3+URZ+0x80], R0 ;  /* 0x00008000030075a7 */ /* 0x014e6400080011ff */
[----:B-1----:R-:W-:Y:S05]  /*2050*/  @!P0 BRA `(.L_x_39) ;  /* 0x0000007400888947 */ /* 0x002fea0003800000 */
.L_x_134:
[----:B------:R-:W2:Y:S01]  /*2060*/  LDS.128 R4, [R4+0x110] ;  /* 0x0001100004047984 */ /* 0x000ea20000000c00 */
[----:B------:R-:W-:Y:S01]  /*2070*/  UISETP.GE.AND UP0, UPT, UR42, 0x1, UPT ;  /* 0x000000012a00788c */ /* 0x000fe2000bf06270 */
[----:B------:R-:W-:Y:S01]  /*2080*/  @!PT LDS RZ, [RZ] ;  /* 0x00000000fffff984 */ /* 0x000fe20000000800 */
[----:B------:R-:W-:Y:S01]  /*2090*/  @!PT LDS RZ, [RZ] ;  /* 0x00000000fffff984 */ /* 0x000fe20000000800 */
[----:B------:R-:W-:Y:S01]  /*20a0*/  @!PT LDS RZ, [RZ] ;  /* 0x00000000fffff984 */ /* 0x000fe20000000800 */
[----:B------:R-:W-:Y:S01]  /*20b0*/  @!PT LDS RZ, [RZ] ;  /* 0x00000000fffff984 */ /* 0x000fe20000000800 */
[----:B------:R3:W-:Y:S06]  /*20c0*/  MEMBAR.ALL.CTA ;  /* 0x0000000000007992 */ /* 0x0007ec0000008000 */
[----:B---3--:R-:W3:Y:S01]  /*20d0*/  FENCE.VIEW.ASYNC.S ;  /* 0x00000000000073c6 */ /* 0x008ee20000000000 */
[----:B--2---:R-:W-:-:S13]  /*20e0*/  LOP3.LUT P0, RZ, R6, 0x1, RZ, 0xc0, !PT ;  /* 0x0000000106ff7812 */ /* 0x004fda000780c0ff */
[----:B---3--:R-:W-:Y:S01]  /*20f0*/  VOTEU.ANY UP1, P0 ;  /* 0x0000000000ff7886 */ /* 0x008fe20000020100 */
[----:B------:R-:W-:-:S13]  /*2100*/  PLOP3.LUT P0, PT, PT, PT, UP1, 0x80, 0x8 ;  /* 0x000000000008781c */ /* 0x000fda0003f0f018 */
[----:B-1----:R-:W-:Y:S02]  /*2110*/  @P0 LOP3.LUT R0, R5, 0xffff, RZ, 0xc0, !PT ;  /* 0x0000ffff05000812 */ /* 0x002fe400078ec0ff */
[----:B------:R-:W-:Y:S02]  /*2120*/  @P0 MOV R2, R4 ;  /* 0x0000000400020202 */ /* 0x000fe40000000f00 */
[----:B------:R-:W-:Y:S01]  /*2130*/  @P0 R2UR UR7, R0 ;  /* 0x00000000000702ca */ /* 0x000fe200000e0000 */
[----:B------:R-:W-:Y:S01]  /*2140*/  VIADD R0, R3, 0x90 ;  /* 0x0000009003007836 */ /* 0x000fe20000000000 */
[----:B------:R-:W-:Y:S02]  /*2150*/  @P0 SHF.R.U32.HI R4, RZ, 0x10, R5 ;  /* 0x00000010ff040819 */ /* 0x000fe40000011605 */
[----:B------:R-:W-:Y:S02]  /*2160*/  @P0 R2UR UR8, R2 ;  /* 0x00000000020802ca */ /* 0x000fe400000e0000 */
[----:B------:R-:W-:-:S02]  /*2170*/  PRMT R0, RZ, 0x654, R0 ;  /* 0x00000654ff007816 */ /* 0x000fc40000000000 */
[----:B------:R-:W-:Y:S02]  /*2180*/  @P0 R2UR UR4, R4 ;  /* 0x00000000040402ca */ /* 0x000fe400000e0000 */
[----:B------:R1:W-:Y:S03]  /*2190*/  SYNCS.ARRIVE.TRANS64.RED.A1T0 RZ, [R0+URZ], RZ ;  /* 0x000000ff00ff79a7 */ /* 0x0003e600081004ff */
[----:B------:R-:W-:-:S04]  /*21a0*/  @UP1 UMOV UR27, UR7 ;  /* 0x00000007001b1c82 */ /* 0x000fc80008000000 */
[----:B------:R-:W-:-:S04]  /*21b0*/  @UP1 UMOV UR37, UR8 ;  /* 0x0000000800251c82 */ /* 0x000fc80008000000 */
[----:B------:R-:W-:Y:S01]  /*21c0*/  @UP1 UMOV UR36, UR4 ;  /* 0x0000000400241c82 */ /* 0x000fe20008000000 */
[----:B------:R-:W-:Y:S05]  /*21d0*/  BRA.U !UP0, `(.L_x_40) ;  /* 0x0000000108d47547 */ /* 0x000fea000b800000 */
[----:B------:R-:W2:Y:S01]  /*21e0*/  LDCU.128 UR12, c[0x0][0xb10] ;  /* 0x00016200ff0c77ac */ /* 0x000ea20008000c00 */
[----:B------:R-:W3:Y:S01]  /*21f0*/  LDCU UR26, c[0x0][0xb20] ;  /* 0x00016400ff1a77ac */ /* 0x000ee20008000800 */
[----:B------:R-:W4:Y:S01]  /*2200*/  LDCU UR20, c[0x0][0xb0c] ;  /* 0x00016180ff1477ac */ /* 0x000f220008000800 */
[----:B------:R-:W1:Y:S01]  /*2210*/  LDCU.64 UR10, c[0x0][0xb28] ;  /* 0x00016500ff0a77ac */ /* 0x000e620008000a00 */
[----:B------:R-:W-:Y:S02]  /*2220*/  UISETP.NE.AND UP3, UPT, UR42, 0x1, UPT ;  /* 0x000000012a00788c */ /* 0x000fe4000bf65270 */
[----:B--2---:R-:W-:Y:S02]  /*2230*/  UIMAD.WIDE.U32 UR16, UR38, UR15, URZ ;  /* 0x0000000f261072a5 */ /* 0x004fe4000f8e00ff */
[----:B------:R-:W-:Y:S02]  /*2240*/  UIMAD.WIDE.U32 UR8, UR39, UR12, URZ ;  /* 0x0000000c270872a5 */ /* 0x000fe4000f8e00ff */
[----:B------:R-:W-:-:S02]  /*2250*/  UISETP.NE.AND UP0, UPT, UR14, 0x1, UPT ;  /* 0x000000010e00788c */ /* 0x000fc4000bf05270 */
[----:B------:R-:W-:Y:S01]  /*2260*/  UIMAD.WIDE.U32 UR22, UR27, UR15, URZ ;  /* 0x0000000f1b1672a5 */ /* 0x000fe2000f8e00ff */
[----:B------:R-:W-:Y:S02]  /*2270*/  UMOV UR16, UR17 ;  /* 0x0000001100107c82 */ /* 0x000fe40008000000 */
[----:B------:R-:W-:Y:S01]  /*2280*/  UMOV UR8, UR9 ;  /* 0x0000000900087c82 */ /* 0x000fe20008000000 */
[----:B---3--:R-:W-:Y:S02]  /*2290*/  USHF.R.U32.HI UR16, URZ, UR26, UR16 ;  /* 0x0000001aff107299 */ /* 0x008fe40008011610 */
[----:B----4-:R-:W-:Y:S02]  /*22a0*/  UISETP.NE.AND UP2, UPT, UR20, 0x1, UPT ;  /* 0x000000011400788c */ /* 0x010fe4000bf45270 */
[----:B------:R-:W-:Y:S02]  /*22b0*/  USHF.R.U32.HI UR8, URZ, UR13, UR8 ;  /* 0x0000000dff087299 */ /* 0x000fe40008011608 */
[----:B------:R-:W-:-:S02]  /*22c0*/  USEL UR7, UR38, UR16, !UP0 ;  /* 0x0000001026077287 */ /* 0x000fc4000c000000 */
[----:B------:R-:W-:Y:S02]  /*22d0*/  USEL UR8, UR39, UR8, !UP2 ;  /* 0x0000000827087287 */ /* 0x000fe4000d000000 */
[----:B-1----:R-:W-:Y:S01]  /*22e0*/  UIMAD.WIDE.U32 UR16, UR7, UR10, URZ ;  /* 0x0000000a071072a5 */ /* 0x002fe2000f8e00ff */
[----:B------:R-:W-:Y:S01]  /*22f0*/  UMOV UR4, UR23 ;  /* 0x0000001700047c82 */ /* 0x000fe20008000000 */
[----:B------:R-:W-:Y:S02]  /*2300*/  UIMAD.WIDE.U32 UR18, UR37, UR12, URZ ;  /* 0x0000000c251272a5 */ /* 0x000fe4000f8e00ff */
[----:B------:R-:W-:-:S03]  /*2310*/  UIMAD.WIDE.U32 UR22, UR8, UR10, URZ ;  /* 0x0000000a081672a5 */ /* 0x000fc6000f8e00ff */
[----:B------:R-:W-:Y:S01]  /*2320*/  UMOV UR16, UR17 ;  /* 0x0000001100107c82 */ /* 0x000fe20008000000 */
[----:B------:R-:W-:Y:S02]  /*2330*/  USHF.R.U32.HI UR4, URZ, UR26, UR4 ;  /* 0x0000001aff047299 */ /* 0x000fe40008011604 */
[----:B------:R-:W-:Y:S01]  /*2340*/  @UP3 USHF.R.U32.HI UR7, URZ, UR11, UR16 ;  /* 0x0000000bff073299 */ /* 0x000fe20008011610 */
[----:B------:R-:W-:Y:S01]  /*2350*/  UMOV UR18, UR19 ;  /* 0x0000001300127c82 */ /* 0x000fe20008000000 */
[----:B------:R-:W-:Y:S01]  /*2360*/  UMOV UR22, UR23 ;  /* 0x0000001700167c82 */ /* 0x000fe20008000000 */
[----:B------:R-:W-:Y:S02]  /*2370*/  USHF.R.U32.HI UR13, URZ, UR13, UR18 ;  /* 0x0000000dff0d7299 */ /* 0x000fe40008011612 */
[----:B------:R-:W-:Y:S02]  /*2380*/  USEL UR4, UR27, UR4, !UP0 ;  /* 0x000000041b047287 */ /* 0x000fe4000c000000 */
[----:B------:R-:W-:-:S02]  /*2390*/  @UP3 USHF.R.U32.HI UR8, URZ, UR11, UR22 ;  /* 0x0000000bff083299 */ /* 0x000fc40008011616 */
[----:B------:R-:W-:Y:S02]  /*23a0*/  UIMAD UR9, UR42, UR7, URZ ;  /* 0x000000072a0972a4 */ /* 0x000fe4000f8e02ff */
[----:B------:R-:W-:Y:S02]  /*23b0*/  USEL UR7, UR37, UR13, !UP2 ;  /* 0x0000000d25077287 */ /* 0x000fe4000d000000 */
[----:B------:R-:W-:Y:S02]  /*23c0*/  UIMAD UR12, UR42, UR8, URZ ;  /* 0x000000082a0c72a4 */ /* 0x000fe4000f8e02ff */
[----:B------:R-:W-:Y:S02]  /*23d0*/  UISETP.GE.AND UP0, UPT, UR4, UR9, UPT ;  /* 0x000000090400728c */ /* 0x000fe4000bf06270 */
[----:B------:R-:W-:Y:S02]  /*23e0*/  UIMAD.WIDE.U32 UR16, UR4, UR10, URZ ;  /* 0x0000000a041072a5 */ /* 0x000fe4000f8e00ff */
[----:B------:R-:W-:-:S02]  /*23f0*/  UISETP.GE.OR UP0, UPT, UR7, UR12, UP0 ;  /* 0x0000000c0700728c */ /* 0x000fc40008706670 */
        /* <DEDUP_REMOVED lines=19> */
.L_x_40:
[----:B------:R-:W2:Y:S02]  /*2530*/  LDCU UR4, c[0x0][0xb30] ;  /* 0x00016600ff0477ac */ /* 0x000ea40008000800 */
[----:B--2---:R-:W-:-:S09]  /*2540*/  UISETP.NE.AND UP0, UPT, UR4, 0x1, UPT ;  /* 0x000000010400788c */ /* 0x004fd2000bf05270 */
[----:B------:R-:W-:Y:S05]  /*2550*/  BRA.U UP0, `(.L_x_41) ;  /* 0x0000000100447547 */ /* 0x000fea000b800000 */
[----:B------:R-:W2:Y:S01]  /*2560*/  LDCU.128 UR12, c[0x0][0xb10] ;  /* 0x00016200ff0c77ac */ /* 0x000ea20008000c00 */
[----:B------:R-:W3:Y:S01]  /*2570*/  LDCU UR16, c[0x0][0xb0c] ;  /* 0x00016180ff1077ac */ /* 0x000ee20008000800 */
[----:B------:R-:W4:Y:S01]  /*2580*/  LDCU UR17, c[0x0][0xb20] ;  /* 0x00016400ff1177ac */ /* 0x000f220008000800 */
[----:B--2---:R-:W-:Y:S02]  /*2590*/  UIMAD.WIDE.U32 UR10, UR37, UR12, URZ ;  /* 0x0000000c250a72a5 */ /* 0x004fe4000f8e00ff */
[----:B------:R-:W-:Y:S02]  /*25a0*/  UIMAD.WIDE.U32 UR8, UR27, UR15, URZ ;  /* 0x0000000f1b0872a5 */ /* 0x000fe4000f8e00ff */
[----:B---3--:R-:W-:Y:S02]  /*25b0*/  UISETP.NE.AND UP2, UPT, UR16, 0x1, UPT ;  /* 0x000000011000788c */ /* 0x008fe4000bf45270 */
[----:B------:R-:W-:Y:S01]  /*25c0*/  UISETP.NE.AND UP0, UPT, UR14, 0x1, UPT ;  /* 0x000000010e00788c */ /* 0x000fe2000bf05270 */
[----:B------:R-:W-:-:S02]  /*25d0*/  UMOV UR7, UR11 ;  /* 0x0000000b00077c82 */ /* 0x000fc40008000000 */
[----:B------:R-:W-:Y:S01]  /*25e0*/  UMOV UR4, UR9 ;  /* 0x0000000900047c82 */ /* 0x000fe20008000000 */
[----:B------:R-:W-:Y:S02]  /*25f0*/  USHF.R.U32.HI UR7, URZ, UR13, UR7 ;  /* 0x0000000dff077299 */ /* 0x000fe40008011607 */
[----:B----4-:R-:W-:Y:S02]  /*2600*/  USHF.R.U32.HI UR4, URZ, UR17, UR4 ;  /* 0x00000011ff047299 */ /* 0x010fe40008011604 */
[----:B------:R-:W-:Y:S02]  /*2610*/  USEL UR7, UR37, UR7, !UP2 ;  /* 0x0000000725077287 */ /* 0x000fe4000d000000 */
[----:B------:R-:W-:-:S04]  /*2620*/  USEL UR4, UR27, UR4, !UP0 ;  /* 0x000000041b047287 */ /* 0x000fc8000c000000 */
[----:B------:R-:W-:Y:S02]  /*2630*/  UIADD3 UR8, UPT, UPT, UR7, -UR4, URZ ;  /* 0x8000000407087290 */ /* 0x000fe4000fffe0ff */
[----:B------:R-:W-:Y:S02]  /*2640*/  UIADD3 UR4, UPT, UPT, -UR7, UR4, URZ ;  /* 0x0000000407047290 */ /* 0x000fe4000fffe1ff */
[----:B------:R-:W-:Y:S02]  /*2650*/  UIMAD UR27, UR8, UR14, UR27 ;  /* 0x0000000e081b72a4 */ /* 0x000fe4000f8e021b */
[----:B------:R-:W-:-:S12]  /*2660*/  UIMAD UR37, UR4, UR16, UR37 ;  /* 0x00000010042572a4 */ /* 0x000fd8000f8e0225 */
.L_x_41:
[----:B------:R-:W-:Y:S01]  /*2670*/  VIADD R11, R11, 0x1 ;  /* 0x000000010b0b7836 */ /* 0x000fe20000000000 */
[----:B------:R-:W-:Y:S02]  /*2680*/  R2UR UR7, R77 ;  /* 0x000000004d0772ca */ /* 0x000fe400000e0000 */
[----:B------:R-:W-:Y:S02]  /*2690*/  R2UR UR4, R76 ;  /* 0x000000004c0472ca */ /* 0x000fe400000e0000 */
[C---:B------:R-:W-:Y:S02]  /*26a0*/  ISETP.NE.AND P0, PT, R11.reuse, 0x2, PT ;  /* 0x000000020b00780c */ /* 0x040fe40003f05270 */
[----:B------:R-:W-:Y:S02]  /*26b0*/  PLOP3.LUT P1, PT, PT, PT, PT, 0x80, 0x8 ;  /* 0x000000000008781c */ /* 0x000fe40003f2f070 */
[----:B-1----:R-:W-:Y:S02]  /*26c0*/  SEL R0, RZ, 0x1, P0 ;  /* 0x00000001ff007807 */ /* 0x002fe40000000000 */
[----:B------:R-:W-:-:S02]  /*26d0*/  SEL R11, R11, RZ, P0 ;  /* 0x000000ff0b0b7207 */ /* 0x000fc40000000000 */
[----:B------:R-:W-:Y:S01]  /*26e0*/  LOP3.LUT R10, R10, R0, RZ, 0x3c, !PT ;  /* 0x000000000a0a7212 */ /* 0x000fe200078e3cff */
[----:B------:R-:W-:Y:S02]  /*26f0*/  UIADD3 UR16, UPT, UPT, UR37, UR7, URZ ;  /* 0x0000000725107290 */ /* 0x000fe4000fffe0ff */
[----:B------:R-:W-:Y:S01]  /*2700*/  UIADD3 UR20, UPT, UPT, UR27, UR4, URZ ;  /* 0x000000041b147290 */ /* 0x000fe2000fffe0ff */
[----:B------:R-:W-:Y:S11]  /*2710*/  BRA.U UP1, `(.L_x_42) ;  /* 0xfffffff1013c7547 */ /* 0x000ff6000b83ffff */
[----:B------:R-:W-:Y:S01]  /*2720*/  UIADD3 UR6, UPT, UPT, UR6, 0x18, URZ ;  /* 0x0000001806067890 */ /* 0x000fe2000fffe0ff */
[----:B------:R-:W-:-:S03]  /*2730*/  SHF.L.U32 R2, R12, 0x1f, RZ ;  /* 0x0000001f0c027819 */ /* 0x000fc600000006ff */
[----:B------:R-:W-:-:S09]  /*2740*/  ULEA UR4, UR5, UR6, 0x3 ;  /* 0x0000000605047291 */ /* 0x000fd2000f8e18ff */
[----:B------:R-:W1:Y:S02]  /*2750*/  SYNCS.PHASECHK.TRANS64.TRYWAIT P0, [UR4], R2 ;  /* 0x00000002ff0075a7 */ /* 0x000e640008001104 */
[----:B-1----:R-:W-:Y:S05]  /*2760*/  @!P0 BRA `(.L_x_43) ;  /* 0x0000006c00d88947 */ /* 0x002fea0003800000 */
.L_x_136:
[----:B------:R-:W-:-:S04]  /*2770*/  UIADD3 UR4, UPT, UPT, UR5, 0x1, URZ ;  /* 0x0000000105047890 */ /* 0x000fc8000fffe0ff */
[----:B------:R-:W-:-:S04]  /*2780*/  UISETP.NE.AND UP0, UPT, UR4, 0x3, UPT ;  /* 0x000000030400788c */ /* 0x000fc8000bf05270 */
[----:B------:R-:W-:Y:S02]  /*2790*/  USEL UR7, URZ, 0x1, UP0 ;  /* 0x00000001ff077887 */ /* 0x000fe40008000000 */
[----:B------:R-:W-:-:S04]  /*27a0*/  USEL UR4, UR4, URZ, UP0 ;  /* 0x000000ff04047287 */ /* 0x000fc80008000000 */
[----:B------:R-:W-:Y:S01]  /*27b0*/  ULEA UR5, UR4, UR6, 0x3 ;  /* 0x0000000604057291 */ /* 0x000fe2000f8e18ff */
[----:B------:R-:W-:-:S04]  /*27c0*/  LOP3.LUT R12, R12, UR7, RZ, 0x3c, !PT ;  /* 0x000000070c0c7c12 */ /* 0x000fc8000f8e3cff */
[----:B-1----:R-:W-:-:S04]  /*27d0*/  SHF.L.U32 R2, R12, 0x1f, RZ ;  /* 0x0000001f0c027819 */ /* 0x002fc800000006ff */
[----:B------:R-:W1:Y:S02]  /*27e0*/  SYNCS.PHASECHK.TRANS64.TRYWAIT P0, [UR5], R2 ;  /* 0x00000002ff0075a7 */ /* 0x000e640008001105 */
[----:B-1----:R-:W-:Y:S05]  /*27f0*/  @!P0 BRA `(.L_x_44) ;  /* 0x0000006c00cc8947 */ /* 0x002fea0003800000 */
.L_x_138:
[----:B------:R-:W-:-:S04]  /*2800*/  UIADD3 UR4, UPT, UPT, UR4, 0x1, URZ ;  /* 0x0000000104047890 */ /* 0x000fc8000fffe0ff */
[----:B------:R-:W-:-:S04]  /*2810*/  UISETP.NE.AND UP0, UPT, UR4, 0x3, UPT ;  /* 0x000000030400788c */ /* 0x000fc8000bf05270 */
[----:B------:R-:W-:Y:S02]  /*2820*/  USEL UR5, URZ, 0x1, UP0 ;  /* 0x00000001ff057887 */ /* 0x000fe40008000000 */
[----:B------:R-:W-:-:S04]  /*2830*/  USEL UR4, UR4, URZ, UP0 ;  /* 0x000000ff04047287 */ /* 0x000fc80008000000 */
[----:B------:R-:W-:Y:S01]  /*2840*/  ULEA UR4, UR4, UR6, 0x3 ;  /* 0x0000000604047291 */ /* 0x000fe2000f8e18ff */
[----:B-1----:R-:W-:-:S04]  /*2850*/  LOP3.LUT R2, R12, UR5, RZ, 0x3c, !PT ;  /* 0x000000050c027c12 */ /* 0x002fc8000f8e3cff */
[----:B------:R-:W-:Y:S01]  /*2860*/  SHF.L.U32 R2, R2, 0x1f, RZ ;  /* 0x0000001f02027819 */ /* 0x000fe200000006ff */
[----:B------:R-:W-:-:S07]  /*2870*/  IMAD.U32 R0, RZ, RZ, UR4 ;  /* 0x00000004ff007e24 */ /* 0x000fce000f8e00ff */
.L_x_45:
[----:B-1----:R1:W2:Y:S02]  /*2880*/  SYNCS.PHASECHK.TRANS64.TRYWAIT P0, [R0+URZ], R2 ;  /* 0x00000002000075a7 */ /* 0x0022a400080011ff */
[----:B--2---:R-:W-:Y:S05]  /*2890*/  @!P0 NANOSLEEP.SYNCS 0x989680 ;  /* 0x009896800000895d */ /* 0x004fea0003900000 */
[----:B------:R-:W2:Y:S02]  /*28a0*/  @!P0 SYNCS.PHASECHK.TRANS64 P0, [R0+URZ], R2 ;  /* 0x00000002000085a7 */ /* 0x000ea400080010ff */
[----:B--2---:R-:W-:Y:S05]  /*28b0*/  @P0 EXIT ;  /* 0x000000000000094d */ /* 0x004fea0003800000 */
[----:B------:R-:W-:Y:S05]  /*28c0*/  BRA `(.L_x_45) ;  /* 0xfffffffc00ec7947 */ /* 0x000fea000383ffff */
.L_x_22:
[----:B------:R-:W-:-:S04]  /*28d0*/  UISETP.NE.AND UP0, UPT, UR45, URZ, UPT ;  /* 0x000000ff2d00728c */ /* 0x000fc8000bf05270 */
[----:B------:R-:W-:-:S09]  /*28e0*/  UISETP.NE.OR UP0, UPT, UR17, 0x1, UP0 ;  /* 0x000000011100788c */ /* 0x000fd20008705670 */
[----:B------:R-:W-:Y:S05]  /*28f0*/  BRA.U UP0, `(.L_x_46) ;  /* 0x0000000500487547 */ /* 0x000fea000b800000 */
[----:B------:R-:W-:Y:S01]  /*2900*/  ISETP.GE.U32.AND P2, PT, R0, 0x2, PT ;  /* 0x000000020000780c */ /* 0x000fe20003f46070 */
[----:B------:R-:W-:Y:S01]  /*2910*/  IMAD.MOV.U32 R12, RZ, RZ, 0x1 ;  /* 0x00000001ff0c7424 */ /* 0x000fe200078e00ff */
[----:B------:R-:W-:Y:S02]  /*2920*/  CS2R R10, SRZ ;  /* 0x00000000000a7805 */ /* 0x000fe4000001ff00 */
[----:B------:R-:W-:Y:S01]  /*2930*/  CS2R R8, SRZ ;  /* 0x0000000000087805 */ /* 0x000fe2000001ff00 */
[----:B------:R-:W-:Y:S01]  /*2940*/  UMOV UR6, 0x400 ;  /* 0x0000040000067882 */ /* 0x000fe20000000000 */
[----:B------:R-:W-:Y:S01]  /*2950*/  UMOV UR5, URZ ;  /* 0x000000ff00057c82 */ /* 0x000fe20008000000 */
[----:B------:R-:W-:-:S12]  /*2960*/  ULEA UR6, UR45, UR6, 0x18 ;  /* 0x000000062d067291 */ /* 0x000fd8000f8ec0ff */
.L_x_50:
[----:B------:R-:W-:Y:S02]  /*2970*/  LEA R2, R8, UR6, 0x3 ;  /* 0x0000000608027c11 */ /* 0x000fe4000f8e18ff */
[----:B------:R-:W-:-:S03]  /*2980*/  SHF.L.U32 R4, R9, 0x1f, RZ ;  /* 0x0000001f09047819 */ /* 0x000fc600000006ff */
[----:B------:R-:W-:Y:S01]  /*2990*/  VIADD R5, R2, 0xf0 ;  /* 0x000000f002057836 */ /* 0x000fe20000000000 */
[----:B------:R-:W1:Y:S02]  /*29a0*/  SYNCS.PHASECHK.TRANS64.TRYWAIT P0, [R2+URZ+0xe0], R4 ;  /* 0x0000e004020075a7 */ /* 0x000e6400080011ff */
[----:B-1----:R-:W-:Y:S05]  /*29b0*/  @!P0 BRA `(.L_x_47) ;  /* 0x0000006c00748947 */ /* 0x002fea0003800000 */
.L_x_139:
[----:B------:R-:W-:Y:S01]  /*29c0*/  ULEA UR4, UR5, UR6, 0x3 ;  /* 0x0000000605047291 */ /* 0x000fe2000f8e18ff */
[----:B-1----:R-:W-:Y:S01]  /*29d0*/  PRMT R2, RZ, 0x654, R5 ;  /* 0x00000654ff027816 */ /* 0x002fe20000000005 */
[----:B------:R-:W-:Y:S01]  /*29e0*/  @!P2 IMAD.MOV.U32 R4, RZ, RZ, 0x10 ;  /* 0x00000010ff04a424 */ /* 0x000fe200078e00ff */
[----:B------:R-:W-:Y:S01]  /*29f0*/  SHF.L.U32 R5, R12, 0x1f, RZ ;  /* 0x0000001f0c057819 */ /* 0x000fe200000006ff */
[----:B------:R-:W-:Y:S01]  /*2a00*/  UIADD3 UR7, UPT, UPT, UR4, 0x80, URZ ;  /* 0x0000008004077890 */ /* 0x000fe2000fffe0ff */
[----:B------:R1:W-:Y:S05]  /*2a10*/  SYNCS.ARRIVE.TRANS64.RED.A1T0 RZ, [R2+URZ], RZ ;  /* 0x000000ff02ff79a7 */ /* 0x0003ea00081004ff */
[----:B------:R-:W-:Y:S01]  /*2a20*/  IMAD.U32 R6, RZ, RZ, UR7 ;  /* 0x00000007ff067e24 */ /* 0x000fe2000f8e00ff */
[----:B------:R-:W2:Y:S04]  /*2a30*/  SYNCS.PHASECHK.TRANS64.TRYWAIT P0, [UR4+0x90], R5 ;  /* 0x00009005ff0075a7 */ /* 0x000ea80008001104 */
[----:B------:R-:W-:Y:S01]  /*2a40*/  PRMT R6, R0, 0x654, R6 ;  /* 0x0000065400067816 */ /* 0x000fe20000000006 */
[----:B-12---:R-:W-:Y:S06]  /*2a50*/  @!P0 BRA `(.L_x_48) ;  /* 0x0000006c00608947 */ /* 0x006fec0003800000 */
.L_x_141:
[----:B------:R-:W-:Y:S01]  /*2a60*/  ULEA UR8, UR5, UR6, 0x4 ;  /* 0x0000000605087291 */ /* 0x000fe2000f8e20ff */
[----:B------:R-:W-:Y:S01]  /*2a70*/  SEL R3, R6, R3, !P2 ;  /* 0x0000000306037207 */ /* 0x000fe20005000000 */
[----:B------:R-:W-:Y:S01]  /*2a80*/  UIADD3 UR9, UPT, UPT, UR4, 0x80, URZ ;  /* 0x0000008004097890 */ /* 0x000fe2000fffe0ff */
[----:B-1----:R-:W-:Y:S01]  /*2a90*/  LEA R2, R11, UR6, 0x3 ;  /* 0x000000060b027c11 */ /* 0x002fe2000f8e18ff */
[----:B------:R-:W-:Y:S01]  /*2aa0*/  UIADD3 UR8, UPT, UPT, UR8, 0x110, URZ ;  /* 0x0000011008087890 */ /* 0x000fe2000fffe0ff */
[----:B------:R1:W-:Y:S01]  /*2ab0*/  @!P2 SYNCS.ARRIVE.TRANS64.RED RZ, [R3+URZ], R4 ;  /* 0x0000000403ffa9a7 */ /* 0x0003e200080004ff */
[----:B------:R-:W-:Y:S01]  /*2ac0*/  UIADD3 UR4, UPT, UPT, UR5, 0x1, URZ ;  /* 0x0000000105047890 */ /* 0x000fe2000fffe0ff */
[----:B------:R-:W-:-:S03]  /*2ad0*/  VIADD R8, R8, 0x1 ;  /* 0x0000000108087836 */ /* 0x000fc60000000000 */
[----:B------:R-:W-:Y:S02]  /*2ae0*/  UISETP.NE.AND UP0, UPT, UR4, 0x2, UPT ;  /* 0x000000020400788c */ /* 0x000fe4000bf05270 */
[----:B------:R-:W-:Y:S01]  /*2af0*/  ISETP.NE.AND P0, PT, R8, 0x2, PT ;  /* 0x000000020800780c */ /* 0x000fe20003f05270 */
[----:B------:R-:W-:Y:S06]  /*2b00*/  UGETNEXTWORKID.BROADCAST [UR8], [UR9] ;  /* 0x00000000080073ca */ /* 0x000fec0008000100 */
[----:B------:R-:W-:Y:S02]  /*2b10*/  USEL UR7, URZ, 0x1, UP0 ;  /* 0x00000001ff077887 */ /* 0x000fe40008000000 */
[----:B------:R-:W-:-:S04]  /*2b20*/  USEL UR5, UR4, URZ, UP0 ;  /* 0x000000ff04057287 */ /* 0x000fc80008000000 */
[----:B------:R-:W-:Y:S02]  /*2b30*/  LOP3.LUT R12, R12, UR7, RZ, 0x3c, !PT ;  /* 0x000000070c0c7c12 */ /* 0x000fe4000f8e3cff */
[----:B-1----:R-:W-:-:S04]  /*2b40*/  SHF.L.U32 R4, R10, 0x1f, RZ ;  /* 0x0000001f0a047819 */ /* 0x002fc800000006ff */
[----:B------:R-:W1:Y:S02]  /*2b50*/  SYNCS.PHASECHK.TRANS64.TRYWAIT P1, [R2+URZ+0x80], R4 ;  /* 0x00008004020075a7 */ /* 0x000e6400080211ff */
[----:B-1----:R-:W-:Y:S05]  /*2b60*/  @!P1 BRA `(.L_x_49) ;  /* 0x0000006c00349947 */ /* 0x002fea0003800000 */
.L_x_142:
[C---:B-1----:R-:W-:Y:S01]  /*2b70*/  LEA R4, R11.reuse, UR6, 0x4 ;  /* 0x000000060b047c11 */ /* 0x042fe2000f8e20ff */
[----:B------:R-:W-:Y:S01]  /*2b80*/  VIADD R2, R2, 0x90 ;  /* 0x0000009002027836 */ /* 0x000fe20000000000 */
[----:B------:R-:W-:Y:S01]  /*2b90*/  SEL R8, R8, RZ, P0 ;  /* 0x000000ff08087207 */ /* 0x000fe20000000000 */
[----:B------:R-:W-:-:S03]  /*2ba0*/  VIADD R11, R11, 0x1 ;  /* 0x000000010b0b7836 */ /* 0x000fc60000000000 */
[----:B------:R-:W1:Y:S01]  /*2bb0*/  LDS.128 R4, [R4+0x110] ;  /* 0x0001100004047984 */ /* 0x000e620000000c00 */
[----:B------:R-:W-:Y:S02]  /*2bc0*/  PRMT R2, RZ, 0x654, R2 ;  /* 0x00000654ff027816 */ /* 0x000fe40000000002 */
[C---:B------:R-:W-:Y:S01]  /*2bd0*/  ISETP.NE.AND P1, PT, R11.reuse, 0x2, PT ;  /* 0x000000020b00780c */ /* 0x040fe20003f25270 */
[----:B------:R-:W-:Y:S01]  /*2be0*/  @!PT LDS RZ, [RZ] ;  /* 0x00000000fffff984 */ /* 0x000fe20000000800 */
[----:B------:R-:W-:Y:S01]  /*2bf0*/  @!PT LDS RZ, [RZ] ;  /* 0x00000000fffff984 */ /* 0x000fe20000000800 */
[----:B------:R-:W-:Y:S01]  /*2c00*/  @!PT LDS RZ, [RZ] ;  /* 0x00000000fffff984 */ /* 0x000fe20000000800 */
[----:B------:R-:W-:Y:S01]  /*2c10*/  @!PT LDS RZ, [RZ] ;  /* 0x00000000fffff984 */ /* 0x000fe20000000800 */
[----:B------:R2:W-:Y:S06]  /*2c20*/  MEMBAR.ALL.CTA ;  /* 0x0000000000007992 */ /* 0x0005ec0000008000 */
[----:B--2---:R-:W2:Y:S01]  /*2c30*/  FENCE.VIEW.ASYNC.S ;  /* 0x00000000000073c6 */ /* 0x004ea20000000000 */
[----:B------:R-:W-:Y:S01]  /*2c40*/  SEL R11, R11, RZ, P1 ;  /* 0x000000ff0b0b7207 */ /* 0x000fe20000800000 */
[----:B--2---:R2:W-:Y:S01]  /*2c50*/  SYNCS.ARRIVE.TRANS64.RED.A1T0 RZ, [R2+URZ], RZ ;  /* 0x000000ff02ff79a7 */ /* 0x0045e200081004ff */
[----:B-1----:R-:W-:-:S02]  /*2c60*/  LOP3.LUT P3, RZ, R6, 0x1, RZ, 0xc0, !PT ;  /* 0x0000000106ff7812 */ /* 0x002fc4000786c0ff */
[----:B------:R-:W-:-:S04]  /*2c70*/  SEL R4, RZ, 0x1, P1 ;  /* 0x00000001ff047807 */ /* 0x000fc80000800000 */
[----:B------:R-:W-:Y:S02]  /*2c80*/  LOP3.LUT R10, R10, R4, RZ, 0x3c, !PT ;  /* 0x000000040a0a7212 */ /* 0x000fe400078e3cff */
[----:B--2---:R-:W-:-:S04]  /*2c90*/  SEL R2, RZ, 0x1, P0 ;  /* 0x00000001ff027807 */ /* 0x004fc80000000000 */
[----:B------:R-:W-:Y:S01]  /*2ca0*/  LOP3.LUT R9, R9, R2, RZ, 0x3c, !PT ;  /* 0x0000000209097212 */ /* 0x000fe200078e3cff */
[----:B------:R-:W-:Y:S06]  /*2cb0*/  @P3 BRA `(.L_x_50) ;  /* 0xfffffffc002c3947 */ /* 0x000fec000383ffff */
[----:B------:R-:W-:Y:S01]  /*2cc0*/  ULEA UR4, UR5, UR6, 0x3 ;  /* 0x0000000605047291 */ /* 0x000fe2000f8e18ff */
[----:B------:R-:W-:-:S08]  /*2cd0*/  SHF.L.U32 R2, R12, 0x1f, RZ ;  /* 0x0000001f0c027819 */ /* 0x000fd000000006ff */
[----:B------:R-:W1:Y:S02]  /*2ce0*/  SYNCS.PHASECHK.TRANS64 P0, [UR4+0x90], R2 ;  /* 0x00009002ff0075a7 */ /* 0x000e640008001004 */
[----:B-1----:R-:W-:Y:S05]  /*2cf0*/  @P0 BRA `(.L_x_51) ;  /* 0x0000000000080947 */ /* 0x002fea0003800000 */
[----:B------:R-:W1:Y:S02]  /*2d00*/  SYNCS.PHASECHK.TRANS64.TRYWAIT P0, [UR4+0x90], R2 ;  /* 0x00009002ff0075a7 */ /* 0x000e640008001104 */
[----:B-1----:R-:W-:Y:S05]  /*2d10*/  @!P0 BRA `(.L_x_52) ;  /* 0x0000006800dc8947 */ /* 0x002fea0003800000 */
.L_x_51:
[----:B------:R-:W-:-:S04]  /*2d20*/  UIADD3 UR7, UPT, UPT, UR5, 0x1, URZ ;  /* 0x0000000105077890 */ /* 0x000fc8000fffe0ff */
[----:B------:R-:W-:-:S04]  /*2d30*/  UISETP.NE.AND UP0, UPT, UR7, 0x2, UPT ;  /* 0x000000020700788c */ /* 0x000fc8000bf05270 */
[----:B------:R-:W-:Y:S02]  /*2d40*/  USEL UR8, URZ, 0x1, UP0 ;  /* 0x00000001ff087887 */ /* 0x000fe40008000000 */
[----:B------:R-:W-:-:S04]  /*2d50*/  USEL UR7, UR7, URZ, UP0 ;  /* 0x000000ff07077287 */ /* 0x000fc80008000000 */
[----:B------:R-:W-:Y:S01]  /*2d60*/  ULEA UR7, UR7, UR6, 0x3 ;  /* 0x0000000607077291 */ /* 0x000fe2000f8e18ff */
[----:B-1----:R-:W-:-:S04]  /*2d70*/  LOP3.LUT R2, R12, UR8, RZ, 0x3c, !PT ;  /* 0x000000080c027c12 */ /* 0x002fc8000f8e3cff */
[----:B------:R-:W-:-:S04]  /*2d80*/  SHF.L.U32 R0, R2, 0x1f, RZ ;  /* 0x0000001f02007819 */ /* 0x000fc800000006ff */
[----:B------:R-:W1:Y:S02]  /*2d90*/  SYNCS.PHASECHK.TRANS64 P0, [UR7+0x90], R0 ;  /* 0x00009000ff0075a7 */ /* 0x000e640008001007 */
[----:B-1----:R-:W-:Y:S05]  /*2da0*/  @P0 EXIT ;  /* 0x000000000000094d */ /* 0x002fea0003800000 */
[----:B------:R-:W-:Y:S02]  /*2db0*/  SHF.L.U32 R2, R2, 0x1f, RZ ;  /* 0x0000001f02027819 */ /* 0x000fe400000006ff */
[----:B------:R-:W-:-:S07]  /*2dc0*/  MOV R0, UR7 ;  /* 0x0000000700007c02 */ /* 0x000fce0008000f00 */
.L_x_53:
[----:B-1----:R1:W2:Y:S02]  /*2dd0*/  SYNCS.PHASECHK.TRANS64.TRYWAIT P0, [R0+URZ+0x90], R2 ;  /* 0x00009002000075a7 */ /* 0x0022a400080011ff */
[----:B--2---:R-:W-:Y:S05]  /*2de0*/  @!P0 NANOSLEEP.SYNCS 0x989680 ;  /* 0x009896800000895d */ /* 0x004fea0003900000 */
[----:B------:R-:W2:Y:S02]  /*2df0*/  @!P0 SYNCS.PHASECHK.TRANS64 P0, [R0+URZ+0x90], R2 ;  /* 0x00009002000085a7 */ /* 0x000ea400080010ff */
[----:B--2---:R-:W-:Y:S05]  /*2e00*/  @P0 EXIT ;  /* 0x000000000000094d */ /* 0x004fea0003800000 */
[----:B------:R-:W-:Y:S05]  /*2e10*/  BRA `(.L_x_53) ;  /* 0xfffffffc00ec7947 */ /* 0x000fea000383ffff */
.L_x_46:
[----:B------:R-:W-:Y:S05]  /*2e20*/  BRA.U UP4, `(.L_x_54) ;  /* 0x0000000d04807547 */ /* 0x000fea000b800000 */
[----:B------:R-:W-:Y:S01]  /*2e30*/  UMOV UR4, 0x40 ;  /* 0x0000004000047882 */ /* 0x000fe20000000000 */
[----:B------:R-:W-:Y:S01]  /*2e40*/  NOP ;  /* 0x0000000000007918 */ /* 0x000fe20000000000 */
[----:B------:R-:W-:Y:S01]  /*2e50*/  ULEA UR5, UR45, UR4, 0x18 ;  /* 0x000000042d057291 */ /* 0x000fe2000f8ec0ff */
[----:B------:R-:W-:Y:S02]  /*2e60*/  UMOV UR6, 0x400 ;  /* 0x0000040000067882 */ /* 0x000fe40000000000 */
[----:B------:R-:W-:-:S06]  /*2e70*/  ULEA UR6, UR45, UR6, 0x18 ;  /* 0x000000062d067291 */ /* 0x000fcc000f8ec0ff */
[----:B------:R-:W1:Y:S02]  /*2e80*/  LDS.U8 R0, [UR5+0x1c] ;  /* 0x00001c05ff007984 */ /* 0x000e640008000000 */
[----:B-1----:R-:W-:-:S13]  /*2e90*/  ISETP.NE.AND P0, PT, R0, RZ, PT ;  /* 0x000000ff0000720c */ /* 0x002fda0003f05270 */
[----:B------:R-:W-:Y:S05]  /*2ea0*/  @P0 BRA `(.L_x_55) ;  /* 0x0000000000580947 */ /* 0x000fea0003800000 */
[----:B------:R-:W-:-:S13]  /*2eb0*/  ELECT P0, URZ, PT ;  /* 0x0000000000ff782f */ /* 0x000fda0003800000 */
[----:B------:R-:W-:Y:S05]  /*2ec0*/  @!P0 BRA `(.L_x_56) ;  /* 0x0000000000608947 */ /* 0x000fea0003800000 */
[----:B------:R-:W-:Y:S01]  /*2ed0*/  UMOV UR4, 0x10 ;  /* 0x0000001000047882 */ /* 0x000fe20000000000 */
[----:B------:R-:W-:Y:S01]  /*2ee0*/  HFMA2 R0, -RZ, RZ, 0, 5.9604644775390625e-08 ;  /* 0x00000001ff007431 */ /* 0x000fe200000001ff */
[----:B------:R-:W-:-:S03]  /*2ef0*/  MOV R3, 0xffff ;  /* 0x0000ffff00037802 */ /* 0x000fc60000000f00 */
[----:B------:R-:W-:Y:S04]  /*2f00*/  DEPBAR.LE SB1, 0x36 ;  /* 0x00009d800000791a */ /* 0x000fe80000000000 */
[----:B------:R-:W1:Y:S02]  /*2f10*/  UTCATOMSWS.FIND_AND_SET.ALIGN UP0, UR4, UR4 ;  /* 0x00000004000475e3 */ /* 0x000e640008000800 */
[----:B-1----:R-:W-:Y:S01]  /*2f20*/  MOV R4, UR4 ;  /* 0x0000000400047c02 */ /* 0x002fe20008000f00 */
[----:B------:R-:W-:Y:S06]  /*2f30*/  BRA.U UP0, `(.L_x_57) ;  /* 0x0000000100187547 */ /* 0x000fec000b800000 */
.L_x_58:
[----:B------:R-:W-:Y:S05]  /*2f40*/  NANOSLEEP 0x64 ;  /* 0x000000640000795d */ /* 0x000fea0003800000 */
[----:B------:R-:W-:-:S05]  /*2f50*/  UMOV UR4, 0x10 ;  /* 0x0000001000047882 */ /* 0x000fca0000000000 */
[----:B------:R-:W-:Y:S04]  /*2f60*/  DEPBAR.LE SB1, 0x36 ;  /* 0x00009d800000791a */ /* 0x000fe80000000000 */
[----:B------:R-:W1:Y:S02]  /*2f70*/  UTCATOMSWS.FIND_AND_SET.ALIGN UP0, UR4, UR4 ;  /* 0x00000004000475e3 */ /* 0x000e640008000800 */
[----:B-1----:R-:W-:Y:S01]  /*2f80*/  MOV R4, UR4 ;  /* 0x0000000400047c02 */ /* 0x002fe20008000f00 */
[----:B------:R-:W-:Y:S05]  /*2f90*/  BRA.U !UP0, `(.L_x_58) ;  /* 0xfffffffd08e87547 */ /* 0x000fea000b83ffff */
.L_x_57:
[-C--:B------:R-:W-:Y:S02]  /*2fa0*/  SHF.L.U32 R3, R3, R4.reuse, RZ ;  /* 0x0000000403037219 */ /* 0x080fe400000006ff */
[----:B------:R-:W-:Y:S01]  /*2fb0*/  SHF.L.U32 R0, R0, R4, RZ ;  /* 0x0000000400007219 */ /* 0x000fe200000006ff */
[----:B------:R-:W-:Y:S02]  /*2fc0*/  IMAD.SHL.U32 R4, R4, 0x20, RZ ;  /* 0x0000002004047824 */ /* 0x000fe400078e00ff */
[----:B------:R1:W-:Y:S04]  /*2fd0*/  ATOMS.OR RZ, [UR5+0x14], R3 ;  /* 0x00001403ffff798c */ /* 0x0003e8000b000005 */
[----:B------:R1:W-:Y:S04]  /*2fe0*/  ATOMS.OR RZ, [UR5+0x18], R0 ;  /* 0x00001800ffff798c */ /* 0x0003e8000b000005 */
[----:B------:R1:W-:Y:S01]  /*2ff0*/  STS [UR6+0x130], R4 ;  /* 0x00013004ff007988 */ /* 0x0003e20008000806 */
[----:B------:R-:W-:Y:S05]  /*3000*/  BRA `(.L_x_56) ;  /* 0x0000000000107947 */ /* 0x000fea0003800000 */
.L_x_55:
[----:B------:R-:W-:Y:S02]  /*3010*/  MOV R0, 0xffffffff ;  /* 0xffffffff00007802 */ /* 0x000fe40000000f00 */
[----:B------:R-:W-:-:S03]  /*3020*/  MOV R4, 0x3050 ;  /* 0x0000305000047802 */ /* 0x000fc60000000f00 */
[----:B------:R1:W-:Y:S04]  /*3030*/  STS [UR6+0x130], R0 ;  /* 0x00013000ff007988 */ /* 0x0003e80008000806 */
[----:B-1---5:R-:W-:Y:S05]  /*3040*/  CALL.REL.NOINC `($__internal_1_$__cuda_sm10x_tcgen05_guardrail_trap_phase_invalid_during_alloc) ;  /* 0x0000007000247944 */ /* 0x022fea0003c00000 */
.L_x_56:
[----:B------:R-:W-:Y:S05]  /*3050*/  WARPSYNC.ALL ;  /* 0x0000000000007948 */ /* 0x000fea0003800000 */
[----:B------:R-:W2:Y:S01]  /*3060*/  S2UR UR4, SR_CgaCtaId ;  /* 0x00000000000479c3 */ /* 0x000ea20000008800 */
[----:B------:R-:W-:Y:S01]  /*3070*/  UMOV UR13, 0x400 ;  /* 0x00000400000d7882 */ /* 0x000fe20000000000 */
[----:B------:R-:W-:-:S06]  /*3080*/  NOP ;  /* 0x0000000000007918 */ /* 0x000fcc0000000000 */
[----:B------:R-:W-:Y:S06]  /*3090*/  BAR.ARV 0x6, 0xa0 ;  /* 0x0182800000007b1d */ /* 0x000fec0000002000 */
[----:B------:R-:W3:Y:S01]  /*30a0*/  LDCU UR5, c[0x0][0x38c] ;  /* 0x00007180ff0577ac */ /* 0x000ee20008000800 */
[----:B------:R-:W-:Y:S01]  /*30b0*/  LOP3.LUT R2, R2, 0xffff, RZ, 0xc0, !PT ;  /* 0x0000ffff02027812 */ /* 0x000fe200078ec0ff */
[----:B------:R-:W-:Y:S01]  /*30c0*/  IMAD.MOV.U32 R11, RZ, RZ, 0x1 ;  /* 0x00000001ff0b7424 */ /* 0x000fe200078e00ff */
[----:B------:R-:W-:Y:S01]  /*30d0*/  CS2R R8, SRZ ;  /* 0x0000000000087805 */ /* 0x000fe2000001ff00 */
[----:B------:R-:W4:Y:S01]  /*30e0*/  LDCU UR8, c[0x0][0x38c] ;  /* 0x00007180ff0877ac */ /* 0x000f220008000800 */
[----:B------:R-:W-:Y:S01]  /*30f0*/  R2UR UR15, R2 ;  /* 0x00000000020f72ca */ /* 0x000fe200000e0000 */
[----:B------:R-:W-:Y:S01]  /*3100*/  IMAD.MOV.U32 R10, RZ, RZ, RZ ;  /* 0x000000ffff0a7224 */ /* 0x000fe200078e00ff */
[----:B------:R-:W-:Y:S01]  /*3110*/  UMOV UR18, URZ ;  /* 0x000000ff00127c82 */ /* 0x000fe20008000000 */
[----:B------:R-:W-:Y:S01]  /*3120*/  UMOV UR10, URZ ;  /* 0x000000ff000a7c82 */ /* 0x000fe20008000000 */
[----:B--2---:R-:W-:Y:S01]  /*3130*/  ULEA UR13, UR4, UR13, 0x18 ;  /* 0x0000000d040d7291 */ /* 0x004fe2000f8ec0ff */
[----:B------:R-:W-:Y:S01]  /*3140*/  UMOV UR20, 0x0 ;  /* 0x0000000000147882 */ /* 0x000fe20000000000 */
[----:B------:R-:W-:-:S02]  /*3150*/  UMOV UR21, 0x44004a0 ;  /* 0x044004a000157882 */ /* 0x000fc40000000000 */
[----:B------:R-:W-:Y:S02]  /*3160*/  UIADD3 UR6, UPT, UPT, UR13, 0x6400, URZ ;  /* 0x000064000d067890 */ /* 0x000fe4000fffe0ff */
[----:B------:R-:W-:Y:S02]  /*3170*/  UIADD3 UR7, UPT, UPT, UR13, 0x7c00, URZ ;  /* 0x00007c000d077890 */ /* 0x000fe4000fffe0ff */
[----:B---3--:R-:W-:Y:S01]  /*3180*/  UIADD3 UR5, UPT, UPT, UR5, 0x1f, URZ ;  /* 0x0000001f05057890 */ /* 0x008fe2000fffe0ff */
[----:B-1----:R-:W1:Y:S01]  /*3190*/  LDS R0, [UR13+0x130] ;  /* 0x0001300dff007984 */ /* 0x002e620008000800 */
[----:B------:R-:W-:Y:S02]  /*31a0*/  USHF.R.U32.HI UR6, URZ, 0x4, UR6 ;  /* 0x00000004ff067899 */ /* 0x000fe40008011606 */
[----:B------:R-:W-:Y:S02]  /*31b0*/  USHF.R.S32.HI UR4, URZ, 0x1f, UR5 ;  /* 0x0000001fff047899 */ /* 0x000fe40008011405 */
[----:B------:R-:W-:-:S02]  /*31c0*/  ULOP3.LUT UR6, UR6, 0x3fff, URZ, 0xc0, !UPT ;  /* 0x00003fff06067892 */ /* 0x000fc4000f8ec0ff */
[----:B------:R-:W-:Y:S02]  /*31d0*/  ULEA.HI UR4, UR4, UR5, URZ, 0x5 ;  /* 0x0000000504047291 */ /* 0x000fe4000f8f28ff */
[----:B------:R-:W-:Y:S02]  /*31e0*/  USHF.R.U32.HI UR5, URZ, 0x4, UR7 ;  /* 0x00000004ff057899 */ /* 0x000fe40008011607 */
[----:B------:R-:W-:Y:S02]  /*31f0*/  USHF.R.S32.HI UR22, URZ, 0x5, UR4 ;  /* 0x00000005ff167899 */ /* 0x000fe40008011404 */
[----:B------:R-:W-:Y:S02]  /*3200*/  ULOP3.LUT UR5, UR5, 0x3fff, URZ, 0xc0, !UPT ;  /* 0x00003fff05057892 */ /* 0x000fe4000f8ec0ff */
[----:B------:R-:W-:Y:S02]  /*3210*/  UISETP.LT.AND UP0, UPT, UR22, 0x1, UPT ;  /* 0x000000011600788c */ /* 0x000fe4000bf01270 */
[----:B------:R-:W-:-:S02]  /*3220*/  ULOP3.LUT UR16, UR6, 0x10000, URZ, 0xfc, !UPT ;  /* 0x0001000006107892 */ /* 0x000fc4000f8efcff */
[----:B------:R-:W-:Y:S02]  /*3230*/  USEL UR23, UR22, 0x1, !UP0 ;  /* 0x0000000116177887 */ /* 0x000fe4000c000000 */
[----:B------:R-:W-:Y:S02]  /*3240*/  ULOP3.LUT UR17, UR5, 0x10000, URZ, 0xfc, !UPT ;  /* 0x0001000005117892 */ /* 0x000fe4000f8efcff */
[----:B------:R-:W-:Y:S02]  /*3250*/  UIADD3 UR23, UPT, UPT, -UR23, URZ, URZ ;  /* 0x000000ff17177290 */ /* 0x000fe4000fffe1ff */
[----:B----4-:R-:W-:Y:S01]  /*3260*/  UISETP.GE.AND UP4, UPT, UR8, 0x1, UPT ;  /* 0x000000010800788c */ /* 0x010fe2000bf86270 */
[----:B-1----:R-:W-:-:S15]  /*3270*/  R2UR UR24, R0 ;  /* 0x00000000001872ca */ /* 0x002fde00000e0000 */
.L_x_65:
[----:B------:R-:W-:Y:S02]  /*3280*/  LEA R0, R10, UR13, 0x3 ;  /* 0x0000000d0a007c11 */ /* 0x000fe4000f8e18ff */
[----:B------:R-:W-:Y:S02]  /*3290*/  SHF.L.U32 R2, R9, 0x1f, RZ ;  /* 0x0000001f09027819 */ /* 0x000fe400000006ff */
[----:B------:R-:W-:Y:S01]  /*32a0*/  PLOP3.LUT P0, PT, PT, PT, UP4, 0x80, 0x8 ;  /* 0x000000000008781c */ /* 0x000fe20003f0f048 */
[----:B------:R-:W-:Y:S01]  /*32b0*/  VIADD R3, R0, 0x90 ;  /* 0x0000009000037836 */ /* 0x000fe20000000000 */
[----:B-1----:R-:W1:Y:S02]  /*32c0*/  SYNCS.PHASECHK.TRANS64.TRYWAIT P1, [R0+URZ+0x80], R2 ;  /* 0x00008002000075a7 */ /* 0x002e6400080211ff */
[----:B-1-3--:R-:W-:Y:S09]  /*32d0*/  @!P1 BRA `(.L_x_59) ;  /* 0x0000006400849947 */ /* 0x00aff20003800000 */
.L_x_144:
[----:B------:R-:W-:Y:S01]  /*32e0*/  LEA R4, R10, UR13, 0x4 ;  /* 0x0000000d0a047c11 */ /* 0x000fe2000f8e20ff */
[----:B------:R-:W-:Y:S01]  /*32f0*/  @UP4 ULEA UR4, UR10, UR13, 0x3 ;  /* 0x0000000d0a044291 */ /* 0x000fe2000f8e18ff */
[----:B------:R-:W-:Y:S01]  /*3300*/  PLOP3.LUT P2, PT, PT, PT, PT, 0x80, 0x8 ;  /* 0x000000000008781c */ /* 0x000fe20003f4f070 */
[----:B------:R-:W-:Y:S01]  /*3310*/  ULEA UR19, UR18, UR13, 0x3 ;  /* 0x0000000d12137291 */ /* 0x000fe2000f8e18ff */
[----:B------:R-:W-:Y:S02]  /*3320*/  PRMT R3, RZ, 0x654, R3 ;  /* 0x00000654ff037816 */ /* 0x000fe40000000003 */
[----:B------:R-:W2:Y:S01]  /*3330*/  LDS.128 R4, [R4+0x110] ;  /* 0x0001100004047984 */ /* 0x000ea20000000c00 */
[----:B-1----:R-:W-:Y:S02]  /*3340*/  @P0 SHF.L.U32 R2, R8, 0x1f, RZ ;  /* 0x0000001f08020819 */ /* 0x002fe400000006ff */
[----:B------:R-:W-:Y:S01]  /*3350*/  SHF.L.U32 R0, R11, 0x1f, RZ ;  /* 0x0000001f0b007819 */ /* 0x000fe200000006ff */
[----:B------:R-:W-:Y:S01]  /*3360*/  @!PT LDS RZ, [RZ] ;  /* 0x00000000fffff984 */ /* 0x000fe20000000800 */
[----:B------:R-:W-:Y:S01]  /*3370*/  @!PT LDS RZ, [RZ] ;  /* 0x00000000fffff984 */ /* 0x000fe20000000800 */
[----:B------:R-:W-:Y:S01]  /*3380*/  @!PT LDS RZ, [RZ] ;  /* 0x00000000fffff984 */ /* 0x000fe20000000800 */
[----:B------:R-:W-:Y:S01]  /*3390*/  @!PT LDS RZ, [RZ] ;  /* 0x00000000fffff984 */ /* 0x000fe20000000800 */
[----:B------:R1:W-:Y:S06]  /*33a0*/  MEMBAR.ALL.CTA ;  /* 0x0000000000007992 */ /* 0x0003ec0000008000 */
[----:B-1----:R-:W1:Y:S02]  /*33b0*/  FENCE.VIEW.ASYNC.S ;  /* 0x00000000000073c6 */ /* 0x002e640000000000 */
[----:B-1----:R1:W-:Y:S01]  /*33c0*/  SYNCS.ARRIVE.TRANS64.RED.A1T0 RZ, [R3+URZ], RZ ;  /* 0x000000ff03ff79a7 */ /* 0x0023e200081004ff */
[----:B------:R1:W3:Y:S01]  /*33d0*/  @P0 SYNCS.PHASECHK.TRANS64.TRYWAIT P2, [UR4], R2 ;  /* 0x00000002ff0005a7 */ /* 0x0002e20008041104 */
[----:B--2---:R-:W-:Y:S01]  /*33e0*/  LOP3.LUT P1, RZ, R6, 0x1, RZ, 0xc0, !PT ;  /* 0x0000000106ff7812 */ /* 0x004fe2000782c0ff */
[----:B------:R-:W2:Y:S02]  /*33f0*/  SYNCS.PHASECHK.TRANS64.TRYWAIT P0, [UR19+0xc0], R0 ;  /* 0x0000c000ff0075a7 */ /* 0x000ea40008001113 */
[----:B-123--:R-:W-:Y:S10]  /*3400*/  @!P0 BRA `(.L_x_60) ;  /* 0x00000064004c8947 */ /* 0x00eff40003800000 */
.L_x_146:
[----:B------:R-:W-:Y:S01]  /*3410*/  IADD3 R10, PT, PT, R10, 0x1, RZ ;  /* 0x000000010a0a7810 */ /* 0x000fe20007ffe0ff */
[----:B------:R-:W-:Y:S06]  /*3420*/  BRA.U !UP4, `(.L_x_61) ;  /* 0x000000010ca07547 */ /* 0x000fec000b800000 */
[----:B------:R-:W-:Y:S02]  /*3430*/  ULEA.HI UR4, UR18, UR18, URZ, 0x1 ;  /* 0x0000001212047291 */ /* 0x000fe4000f8f08ff */
[----:B------:R-:W-:Y:S02]  /*3440*/  UPLOP3.LUT UP2, UPT, UPT, UPT, UPT, 0x40, 0x4 ;  /* 0x000000000004789c */ /* 0x000fe40003f4e870 */
[----:B------:R-:W-:Y:S02]  /*3450*/  USHF.L.U32 UR5, UR4, 0x7, URZ ;  /* 0x0000000704057899 */ /* 0x000fe400080006ff */
[----:B------:R-:W-:Y:S02]  /*3460*/  ULOP3.LUT UR14, UR4, 0xffe, URZ, 0xc0, !UPT ;  /* 0x00000ffe040e7892 */ /* 0x000fe4000f8ec0ff */
[----:B------:R-:W-:Y:S02]  /*3470*/  ULOP3.LUT UR4, UR5, 0xffffff00, URZ, 0xc0, !UPT ;  /* 0xffffff0005047892 */ /* 0x000fe4000f8ec0ff */
[----:B------:R-:W-:-:S02]  /*3480*/  UIADD3 UR14, UPT, UPT, -UR14, UR18, URZ ;  /* 0x000000120e0e7290 */ /* 0x000fc4000fffe1ff */
[----:B------:R-:W-:Y:S01]  /*3490*/  UIADD3 UR4, UPT, UPT, UR24, UR4, URZ ;  /* 0x0000000418047290 */ /* 0x000fe2000fffe0ff */
[----:B------:R-:W-:Y:S01]  /*34a0*/  UMOV UR12, UR23 ;  /* 0x00000017000c7c82 */ /* 0x000fe20008000000 */
[----:B------:R-:W-:Y:S02]  /*34b0*/  UMOV UR11, UR22 ;  /* 0x00000016000b7c82 */ /* 0x000fe40008000000 */
[----:B------:R-:W-:Y:S01]  /*34c0*/  ULEA UR14, UR14, UR4, 0x14 ;  /* 0x000000040e0e7291 */ /* 0x000fe2000f8ea0ff */
[----:B------:R-:W-:-:S11]  /*34d0*/  UMOV UR5, UR10 ;  /* 0x0000000a00057c82 */ /* 0x000fd60008000000 */
.L_x_64:
[----:B------:R-:W-:Y:S02]  /*34e0*/  UIADD3 UR12, UPT, UPT, UR12, 0x1, URZ ;  /* 0x000000010c0c7890 */ /* 0x000fe4000fffe0ff */
[----:B--2---:R-:W-:Y:S02]  /*34f0*/  ULEA UR6, UR5, UR13, 0x3 ;  /* 0x0000000d05067291 */ /* 0x004fe4000f8e18ff */
[----:B------:R-:W-:Y:S01]  /*3500*/  UISETP.NE.AND UP3, UPT, UR12, URZ, UPT ;  /* 0x000000ff0c00728c */ /* 0x000fe2000bf65270 */
[----:B---3--:R-:W-:Y:S10]  /*3510*/  @P2 BRA `(.L_x_62) ;  /* 0x00000000000c2947 */ /* 0x008ff40003800000 */
[----:B-1----:R-:W-:Y:S04]  /*3520*/  SHF.L.U32 R2, R8, 0x1f, RZ ;  /* 0x0000001f08027819 */ /* 0x002fe800000006ff */
[----:B------:R-:W1:Y:S02]  /*3530*/  SYNCS.PHASECHK.TRANS64.TRYWAIT P0, [UR6], R2 ;  /* 0x00000002ff0075a7 */ /* 0x000e640008001106 */
[----:B-1----:R-:W-:Y:S05]  /*3540*/  @!P0 BRA `(.L_x_63) ;  /* 0x0000006400148947 */ /* 0x002fea0003800000 */
.L_x_62:
[----:B------:R-:W-:Y:S01]  /*3550*/  UISETP.NE.AND UP0, UPT, UR11, 0x1, UPT ;  /* 0x000000010b00788c */ /* 0x000fe2000bf05270 */
[----:B------:R-:W-:Y:S01]  /*3560*/  PLOP3.LUT P2, PT, PT, PT, PT, 0x80, 0x8 ;  /* 0x000000000008781c */ /* 0x000fe20003f4f070 */
[----:B------:R-:W-:Y:S02]  /*3570*/  UIADD3 UR4, UPT, UPT, UR5, 0x1, URZ ;  /* 0x0000000105047890 */ /* 0x000fe4000fffe0ff */
[----:B------:R-:W-:Y:S02]  /*3580*/  ULEA UR8, UR5, UR17, 0x9 ;  /* 0x0000001105087291 */ /* 0x000fe4000f8e48ff */
[----:B------:R-:W-:Y:S01]  /*3590*/  UISETP.NE.AND UP1, UPT, UR4, 0x3, UPT ;  /* 0x000000030400788c */ /* 0x000fe2000bf25270 */
[----:B------:R-:W-:Y:S01]  /*35a0*/  PLOP3.LUT P0, PT, PT, PT, UP0, 0x80, 0x8 ;  /* 0x000000000008781c */ /* 0x000fe20003f0f008 */
[----:B------:R-:W-:Y:S02]  /*35b0*/  UIADD3 UR11, UPT, UPT, UR11, -0x1, URZ ;  /* 0xffffffff0b0b7890 */ /* 0x000fe4000fffe0ff */
[----:B------:R-:W-:Y:S02]  /*35c0*/  USEL UR7, URZ, 0x1, UP1 ;  /* 0x00000001ff077887 */ /* 0x000fe40008800000 */
[----:B------:R-:W-:Y:S01]  /*35d0*/  USEL UR10, UR4, URZ, UP1 ;  /* 0x000000ff040a7287 */ /* 0x000fe20008800000 */
[----:B------:R-:W-:Y:S03]  /*35e0*/  UMOV UR9, 0xc0004010 ;  /* 0xc000401000097882 */ /* 0x000fe60000000000 */
[----:B------:R-:W-:Y:S01]  /*35f0*/  @UP0 ULEA UR4, UR10, UR13, 0x3 ;  /* 0x0000000d0a040291 */ /* 0x000fe2000f8e18ff */
[----:B------:R-:W-:Y:S01]  /*3600*/  LOP3.LUT R8, R8, UR7, RZ, 0x3c, !PT ;  /* 0x0000000708087c12 */ /* 0x000fe2000f8e3cff */
[----:B------:R-:W-:Y:S03]  /*3610*/  UMOV UR7, 0xc0004010 ;  /* 0xc000401000077882 */ /* 0x000fe60000000000 */
[----:B-1----:R-:W-:Y:S04]  /*3620*/  @P0 SHF.L.U32 R0, R8, 0x1f, RZ ;  /* 0x0000001f08000819 */ /* 0x002fe800000006ff */
[----:B------:R2:W3:Y:S01]  /*3630*/  @P0 SYNCS.PHASECHK.TRANS64.TRYWAIT P2, [UR4], R0 ;  /* 0x00000000ff0005a7 */ /* 0x0004e20008041104 */
[----:B------:R-:W-:Y:S02]  /*3640*/  UIADD3 UR4, UPT, UPT, UR6, 0x18, URZ ;  /* 0x0000001806047890 */ /* 0x000fe4000fffe0ff */
[----:B------:R-:W-:Y:S03]  /*3650*/  ULEA UR6, UR5, UR16, 0x7 ;  /* 0x0000001005067291 */ /* 0x000fe6000f8e38ff */
[----:B------:R-:W-:Y:S06]  /*3660*/  UMOV UR5, UR10 ;  /* 0x0000000a00057c82 */ /* 0x000fec0008000000 */
[----:B------:R2:W-:Y:S01]  /*3670*/  UTCIMMA gdesc[UR6], gdesc[UR8], tmem[UR14], tmem[UR20], idesc[UR21], UP2 ;  /* 0x00ff1408060075ea */ /* 0x0005e2000900010e */
[----:B------:R-:W-:Y:S01]  /*3680*/  UPLOP3.LUT UP2, UPT, UPT, UPT, UPT, 0x80, 0x8 ;  /* 0x000000000008789c */ /* 0x000fe20003f4f070 */
[----:B------:R2:W-:Y:S01]  /*3690*/  UTCBAR.MULTICAST [UR4], URZ, UR15 ;  /* 0x000000ff040073e9 */ /* 0x0005e2000800080f */
[----:B------:R-:W-:Y:S09]  /*36a0*/  BRA.U UP3, `(.L_x_64) ;  /* 0xfffffffd038c7547 */ /* 0x000ff2000b83ffff */
.L_x_61:
[----:B--2---:R-:W-:Y:S01]  /*36b0*/  UIADD3 UR4, UPT, UPT, UR18, 0x1, URZ ;  /* 0x0000000112047890 */ /* 0x004fe2000fffe0ff */
[C---:B------:R-:W-:Y:S01]  /*36c0*/  ISETP.NE.AND P0, PT, R10.reuse, 0x2, PT ;  /* 0x000000020a00780c */ /* 0x040fe20003f05270 */
[----:B------:R-:W-:Y:S02]  /*36d0*/  UIADD3 UR5, UPT, UPT, UR19, 0xa0, URZ ;  /* 0x000000a013057890 */ /* 0x000fe4000fffe0ff */
[----:B------:R-:W-:Y:S01]  /*36e0*/  UISETP.NE.AND UP0, UPT, UR4, 0x4, UPT ;  /* 0x000000040400788c */ /* 0x000fe2000bf05270 */
[----:B-1----:R-:W-:Y:S02]  /*36f0*/  SEL R0, RZ, 0x1, P0 ;  /* 0x00000001ff007807 */ /* 0x002fe40000000000 */
[----:B------:R-:W-:Y:S01]  /*3700*/  SEL R10, R10, RZ, P0 ;  /* 0x000000ff0a0a7207 */ /* 0x000fe20000000000 */
[----:B------:R-:W-:Y:S01]  /*3710*/  USEL UR6, URZ, 0x1, UP0 ;  /* 0x00000001ff067887 */ /* 0x000fe20008000000 */
[----:B------:R-:W-:Y:S01]  /*3720*/  LOP3.LUT R9, R9, R0, RZ, 0x3c, !PT ;  /* 0x0000000009097212 */ /* 0x000fe200078e3cff */
[----:B------:R-:W-:Y:S01]  /*3730*/  USEL UR18, UR4, URZ, UP0 ;  /* 0x000000ff04127287 */ /* 0x000fe20008000000 */
[----:B------:R1:W-:Y:S03]  /*3740*/  UTCBAR [UR5], URZ ;  /* 0x000000ff050073e9 */ /* 0x0003e600080000ff */
[----:B------:R-:W-:Y:S01]  /*3750*/  LOP3.LUT R11, R11, UR6, RZ, 0x3c, !PT ;  /* 0x000000060b0b7c12 */ /* 0x000fe2000f8e3cff */
[----:B------:R-:W-:Y:S07]  /*3760*/  @P1 BRA `(.L_x_65) ;  /* 0xfffffff800c41947 */ /* 0x000fee000383ffff */
[----:B------:R-:W2:Y:S01]  /*3770*/  S2UR UR8, SR_CgaCtaId ;  /* 0x00000000000879c3 */ /* 0x000ea20000008800 */
[----:B------:R-:W-:Y:S01]  /*3780*/  ELECT P0, URZ, PT ;  /* 0x0000000000ff782f */ /* 0x000fe20003800000 */
[----:B------:R-:W-:Y:S01]  /*3790*/  IMAD.MOV.U32 R0, RZ, RZ, 0x1 ;  /* 0x00000001ff007424 */ /* 0x000fe200078e00ff */
[----:B------:R-:W-:Y:S01]  /*37a0*/  UIADD3 UR13, UPT, UPT, UR13, 0xc0, URZ ;  /* 0x000000c00d0d7890 */ /* 0x000fe2000fffe0ff */
[----:B------:R-:W-:Y:S01]  /*37b0*/  SHF.L.U32 R2, R11, 0x1f, RZ ;  /* 0x0000001f0b027819 */ /* 0x000fe200000006ff */
[----:B------:R-:W-:-:S03]  /*37c0*/  UMOV UR4, 0x40 ;  /* 0x0000004000047882 */ /* 0x000fc60000000000 */
[----:B------:R-:W-:Y:S01]  /*37d0*/  UVIRTCOUNT.DEALLOC.SMPOOL 0x80 ;  /* 0x000000800000784c */ /* 0x000fe20000000000 */
[----:B--2---:R-:W-:Y:S02]  /*37e0*/  ULEA UR8, UR8, UR4, 0x18 ;  /* 0x0000000408087291 */ /* 0x004fe4000f8ec0ff */
[----:B------:R-:W-:-:S07]  /*37f0*/  ULEA UR4, UR18, UR13, 0x3 ;  /* 0x0000000d12047291 */ /* 0x000fce000f8e18ff */
[----:B------:R2:W-:Y:S02]  /*3800*/  @P0 STS.U8 [UR8+0x1c], R0 ;  /* 0x00001c00ff000988 */ /* 0x0005e40008000008 */
[----:B------:R-:W4:Y:S02]  /*3810*/  SYNCS.PHASECHK.TRANS64.TRYWAIT P0, [UR4], R2 ;  /* 0x00000002ff0075a7 */ /* 0x000f240008001104 */
[----:B--2-4-:R-:W-:Y:S05]  /*3820*/  @!P0 BRA `(.L_x_66) ;  /* 0x0000006000748947 */ /* 0x014fea0003800000 */
.L_x_149:
[----:B------:R-:W-:-:S04]  /*3830*/  UIADD3 UR4, UPT, UPT, UR18, 0x1, URZ ;  /* 0x0000000112047890 */ /* 0x000fc8000fffe0ff */
[----:B------:R-:W-:-:S04]  /*3840*/  UISETP.NE.AND UP0, UPT, UR4, 0x4, UPT ;  /* 0x000000040400788c */ /* 0x000fc8000bf05270 */
[----:B------:R-:W-:Y:S02]  /*3850*/  USEL UR6, URZ, 0x1, UP0 ;  /* 0x00000001ff067887 */ /* 0x000fe40008000000 */
[----:B------:R-:W-:-:S04]  /*3860*/  USEL UR4, UR4, URZ, UP0 ;  /* 0x000000ff04047287 */ /* 0x000fc80008000000 */
[----:B-1----:R-:W-:Y:S01]  /*3870*/  ULEA UR5, UR4, UR13, 0x3 ;  /* 0x0000000d04057291 */ /* 0x002fe2000f8e18ff */
[----:B--2---:R-:W-:-:S04]  /*3880*/  LOP3.LUT R2, R11, UR6, RZ, 0x3c, !PT ;  /* 0x000000060b027c12 */ /* 0x004fc8000f8e3cff */
[----:B------:R-:W-:-:S04]  /*3890*/  SHF.L.U32 R3, R2, 0x1f, RZ ;  /* 0x0000001f02037819 */ /* 0x000fc800000006ff */
[----:B------:R-:W1:Y:S02]  /*38a0*/  SYNCS.PHASECHK.TRANS64.TRYWAIT P0, [UR5], R3 ;  /* 0x00000003ff0075a7 */ /* 0x000e640008001105 */
[----:B-1----:R-:W-:Y:S05]  /*38b0*/  @!P0 BRA `(.L_x_67) ;  /* 0x0000006000688947 */ /* 0x002fea0003800000 */
.L_x_151:
        /* <DEDUP_REMOVED lines=9> */
.L_x_153:
[----:B------:R-:W-:-:S04]  /*3950*/  UIADD3 UR4, UPT, UPT, UR4, 0x1, URZ ;  /* 0x0000000104047890 */ /* 0x000fc8000fffe0ff */
[----:B------:R-:W-:-:S04]  /*3960*/  UISETP.NE.AND UP0, UPT, UR4, 0x4, UPT ;  /* 0x000000040400788c */ /* 0x000fc8000bf05270 */
[----:B------:R-:W-:Y:S02]  /*3970*/  USEL UR5, URZ, 0x1, UP0 ;  /* 0x00000001ff057887 */ /* 0x000fe40008000000 */
[----:B------:R-:W-:-:S04]  /*3980*/  USEL UR4, UR4, URZ, UP0 ;  /* 0x000000ff04047287 */ /* 0x000fc80008000000 */
[----:B------:R-:W-:Y:S01]  /*3990*/  ULEA UR4, UR4, UR13, 0x3 ;  /* 0x0000000d04047291 */ /* 0x000fe2000f8e18ff */
[----:B------:R-:W-:-:S04]  /*39a0*/  LOP3.LUT R2, R2, UR5, RZ, 0x3c, !PT ;  /* 0x0000000502027c12 */ /* 0x000fc8000f8e3cff */
[----:B------:R-:W-:-:S04]  /*39b0*/  SHF.L.U32 R2, R2, 0x1f, RZ ;  /* 0x0000001f02027819 */ /* 0x000fc800000006ff */
[----:B------:R-:W2:Y:S02]  /*39c0*/  SYNCS.PHASECHK.TRANS64.TRYWAIT P0, [UR4], R2 ;  /* 0x00000002ff0075a7 */ /* 0x000ea40008001104 */
[----:B--2---:R-:W-:Y:S05]  /*39d0*/  @!P0 BRA `(.L_x_69) ;  /* 0x0000006000508947 */ /* 0x004fea0003800000 */
.L_x_155:
[----:B------:R-:W-:Y:S01]  /*39e0*/  NOP ;  /* 0x0000000000007918 */ /* 0x000fe20000000000 */
[----:B-1----:R-:W1:Y:S01]  /*39f0*/  LDS R0, [UR8+0x14] ;  /* 0x00001408ff007984 */ /* 0x002e620008000800 */
[----:B------:R-:W-:Y:S01]  /*3a00*/  ULOP3.LUT UR4, UR24, 0xffff, URZ, 0xc0, !UPT ;  /* 0x0000ffff18047892 */ /* 0x000fe2000f8ec0ff */
[----:B------:R-:W-:Y:S01]  /*3a10*/  UMOV UR5, 0xffff ;  /* 0x0000ffff00057882 */ /* 0x000fe20000000000 */
[----:B------:R-:W-:Y:S02]  /*3a20*/  UMOV UR6, 0x1 ;  /* 0x0000000100067882 */ /* 0x000fe40000000000 */
[----:B------:R-:W-:-:S04]  /*3a30*/  USHF.R.U32.HI UR4, URZ, 0x5, UR4 ;  /* 0x00000005ff047899 */ /* 0x000fc80008011604 */
[----:B------:R-:W-:Y:S02]  /*3a40*/  USHF.L.U32 UR5, UR5, UR4, URZ ;  /* 0x0000000405057299 */ /* 0x000fe400080006ff */
[----:B------:R-:W-:-:S04]  /*3a50*/  USHF.L.U32 UR4, UR6, UR4, URZ ;  /* 0x0000000406047299 */ /* 0x000fc800080006ff */
[----:B-1----:R-:W-:-:S04]  /*3a60*/  LOP3.LUT R0, R0, UR5, RZ, 0xc0, !PT ;  /* 0x0000000500007c12 */ /* 0x002fc8000f8ec0ff */
[----:B------:R-:W-:-:S13]  /*3a70*/  ISETP.NE.AND P0, PT, R0, UR5, PT ;  /* 0x0000000500007c0c */ /* 0x000fda000bf05270 */
[----:B------:R-:W-:Y:S05]  /*3a80*/  @P0 BRA `(.L_x_70) ;  /* 0x0000000000580947 */ /* 0x000fea0003800000 */
[----:B------:R-:W1:Y:S02]  /*3a90*/  LDS R0, [UR8+0x18] ;  /* 0x00001808ff007984 */ /* 0x000e640008000800 */
[----:B-1----:R-:W-:-:S04]  /*3aa0*/  LOP3.LUT R0, R0, UR4, RZ, 0xc0, !PT ;  /* 0x0000000400007c12 */ /* 0x002fc8000f8ec0ff */
[----:B------:R-:W-:-:S13]  /*3ab0*/  ISETP.NE.AND P0, PT, R0, UR4, PT ;  /* 0x0000000400007c0c */ /* 0x000fda000bf05270 */
[----:B------:R-:W-:Y:S05]  /*3ac0*/  @P0 BRA `(.L_x_71) ;  /* 0x00000000003c0947 */ /* 0x000fea0003800000 */
[----:B------:R-:W1:Y:S01]  /*3ad0*/  S2R R2, SR_LANEID ;  /* 0x0000000000027919 */ /* 0x000e620000000000 */
[----:B------:R-:W-:-:S06]  /*3ae0*/  ULOP3.LUT UR5, URZ, UR5, URZ, 0x33, !UPT ;  /* 0x00000005ff057292 */ /* 0x000fcc000f8e33ff */
[----:B------:R-:W-:-:S04]  /*3af0*/  IMAD.U32 R0, RZ, RZ, UR5 ;  /* 0x00000005ff007e24 */ /* 0x000fc8000f8e00ff */
[----:B------:R2:W4:Y:S02]  /*3b00*/  REDUX UR7, R0 ;  /* 0x00000000000773c4 */ /* 0x0005240000000000 */
[----:B------:R1:W-:Y:S01]  /*3b10*/  UTCATOMSWS.AND URZ, UR5 ;  /* 0x0000000500ff79e3 */ /* 0x0003e20008000000 */
[----:B--2---:R-:W-:Y:S01]  /*3b20*/  LOP3.LUT R0, RZ, UR4, RZ, 0x33, !PT ;  /* 0x00000004ff007c12 */ /* 0x004fe2000f8e33ff */
[----:B------:R-:W-:Y:S02]  /*3b30*/  VOTEU.ANY UR4, UPT, PT ;  /* 0x0000000000047886 */ /* 0x000fe400038e0100 */
[----:B------:R-:W-:Y:S02]  /*3b40*/  UFLO.U32 UR4, UR4 ;  /* 0x00000004000472bd */ /* 0x000fe400080e0000 */
[----:B------:R-:W2:Y:S04]  /*3b50*/  REDUX UR6, R0 ;  /* 0x00000000000673c4 */ /* 0x000ea80000000000 */
[----:B-1----:R-:W-:-:S02]  /*3b60*/  ISETP.EQ.U32.AND P0, PT, R2, UR4, PT ;  /* 0x0000000402007c0c */ /* 0x002fc4000bf02070 */
[----:B----4-:R-:W-:-:S11]  /*3b70*/  MOV R2, UR7 ;  /* 0x0000000700027c02 */ /* 0x010fd60008000f00 */
[----:B------:R1:W-:Y:S01]  /*3b80*/  @P0 ATOMS.AND RZ, [UR8+0x14], R2 ;  /* 0x00001402ffff098c */ /* 0x0003e2000a800008 */
[----:B--2---:R-:W-:-:S05]  /*3b90*/  IMAD.U32 R0, RZ, RZ, UR6 ;  /* 0x00000006ff007e24 */ /* 0x004fca000f8e00ff */
[----:B------:R1:W-:Y:S01]  /*3ba0*/  @P0 ATOMS.AND RZ, [UR8+0x18], R0 ;  /* 0x00001800ffff098c */ /* 0x0003e2000a800008 */
[----:B------:R-:W-:Y:S05]  /*3bb0*/  BRA `(.L_x_72) ;  /* 0x0000000000147947 */ /* 0x000fea0003800000 */
.L_x_71:
[----:B------:R-:W-:Y:S02]  /*3bc0*/  MOV R2, 0x3be0 ;  /* 0x00003be000027802 */ /* 0x000fe40000000f00 */
[----:B---3-5:R-:W-:Y:S05]  /*3bd0*/  CALL.REL.NOINC `($__internal_0_$__cuda_sm10x_tcgen05_guardrail_trap_col_being_dealloced_not_returned_by_alloc) ;  /* 0x0000006400347944 */ /* 0x028fea0003c00000 */
[----:B------:R-:W-:Y:S05]  /*3be0*/  BRA `(.L_x_72) ;  /* 0x0000000000087947 */ /* 0x000fea0003800000 */
.L_x_70:
[----:B------:R-:W-:Y:S02]  /*3bf0*/  MOV R2, 0x3c10 ;  /* 0x00003c1000027802 */ /* 0x000fe40000000f00 */
[----:B---3-5:R-:W-:Y:S05]  /*3c00*/  CALL.REL.NOINC `($__internal_2_$__cuda_sm10x_tcgen05_guardrail_trap_unallocated_columns_being_dealloced) ;  /* 0x0000006400407944 */ /* 0x028fea0003c00000 */
.L_x_72:
[----:B------:R-:W-:Y:S01]  /*3c10*/  NOP ;  /* 0x0000000000007918 */ /* 0x000fe20000000000 */
[----:B------:R-:W-:Y:S05]  /*3c20*/  EXIT ;  /* 0x000000000000794d */ /* 0x000fea0003800000 */
.L_x_54:
[----:B------:R-:W-:-:S09]  /*3c30*/  UISETP.NE.OR UP0, UPT, UR17, 0x3, !UP3 ;  /* 0x000000031100788c */ /* 0x000fd2000df05670 */
[----:B------:R-:W-:Y:S05]  /*3c40*/  BRA.U UP0, `(.L_x_73) ;  /* 0x0000001100587547 */ /* 0x000fea000b800000 */
[----:B------:R-:W1:Y:S01]  /*3c50*/  LDCU UR31, c[0x0][0x370] ;  /* 0x00006e00ff1f77ac */ /* 0x000e620008000800 */
[----:B------:R-:W2:Y:S01]  /*3c60*/  LDC.64 R16, c[0x0][0x348] ;  /* 0x0000d200ff107b82 */ /* 0x000ea20000000a00 */
[----:B------:R-:W-:Y:S02]  /*3c70*/  HFMA2 R13, -RZ, RZ, 0, 0 ;  /* 0x00000000ff0d7431 */ /* 0x000fe400000001ff */
[----:B------:R-:W-:Y:S01]  /*3c80*/  IMAD.MOV.U32 R15, RZ, RZ, 0x1 ;  /* 0x00000001ff0f7424 */ /* 0x000fe200078e00ff */
[----:B------:R-:W1:Y:S01]  /*3c90*/  LDCU.128 UR48, c[0x0][0xb10] ;  /* 0x00016200ff3077ac */ /* 0x000e620008000c00 */
[----:B------:R-:W-:Y:S01]  /*3ca0*/  IMAD.MOV.U32 R14, RZ, RZ, RZ ;  /* 0x000000ffff0e7224 */ /* 0x000fe200078e00ff */
[----:B------:R-:W-:Y:S01]  /*3cb0*/  MOV R7, 0x1000 ;  /* 0x0000100000077802 */ /* 0x000fe20000000f00 */
[----:B------:R-:W3:Y:S01]  /*3cc0*/  LDCU UR30, c[0x0][0x374] ;  /* 0x00006e80ff1e77ac */ /* 0x000ee20008000800 */
[----:B------:R-:W4:Y:S01]  /*3cd0*/  LDC.64 R2, c[0x0][0x888] ;  /* 0x00022200ff027b82 */ /* 0x000f220000000a00 */
[----:B------:R-:W3:Y:S01]  /*3ce0*/  LDCU UR15, c[0x0][0xb0c] ;  /* 0x00016180ff0f77ac */ /* 0x000ee20008000800 */
[----:B------:R-:W2:Y:S06]  /*3cf0*/  LDCU UR40, c[0x0][0xb20] ;  /* 0x00016400ff2877ac */ /* 0x000eac0008000800 */
[----:B------:R-:W4:Y:S01]  /*3d00*/  LDC.64 R4, c[0x0][0x890] ;  /* 0x00022400ff047b82 */ /* 0x000f220000000a00 */
[----:B------:R-:W2:Y:S01]  /*3d10*/  LDCU UR4, c[0x0][0xb30] ;  /* 0x00016600ff0477ac */ /* 0x000ea20008000800 */
[----:B------:R-:W-:Y:S01]  /*3d20*/  UMOV UR21, 0x400 ;  /* 0x0000040000157882 */ /* 0x000fe20000000000 */
[----:B-1----:R-:W-:-:S02]  /*3d30*/  UIMAD.WIDE.U32 UR6, UR31, UR48, URZ ;  /* 0x000000301f0672a5 */ /* 0x002fc4000f8e00ff */
[----:B---3--:R-:W-:Y:S02]  /*3d40*/  UIMAD.WIDE.U32 UR8, UR30, UR51, URZ ;  /* 0x000000331e0872a5 */ /* 0x008fe4000f8e00ff */
[----:B------:R-:W-:Y:S02]  /*3d50*/  ULEA UR21, UR45, UR21, 0x18 ;  /* 0x000000152d157291 */ /* 0x000fe4000f8ec0ff */
[----:B------:R-:W-:Y:S02]  /*3d60*/  UPLOP3.LUT UP3, UPT, UPT, UPT, UPT, 0x40, 0x4 ;  /* 0x000000000004789c */ /* 0x000fe40003f6e870 */
[----:B------:R-:W-:Y:S01]  /*3d70*/  UIADD3 UR37, UPT, UPT, UR21, 0x48, URZ ;  /* 0x0000004815257890 */ /* 0x000fe2000fffe0ff */
[----:B------:R-:W-:Y:S01]  /*3d80*/  UMOV UR6, UR7 ;  /* 0x0000000700067c82 */ /* 0x000fe20008000000 */
[----:B------:R-:W-:Y:S01]  /*3d90*/  UMOV UR38, UR9 ;  /* 0x0000000900267c82 */ /* 0x000fe20008000000 */
[----:B------:R-:W-:Y:S02]  /*3da0*/  UISETP.GE.AND UP0, UPT, UR42, 0x1, UPT ;  /* 0x000000012a00788c */ /* 0x000fe4000bf06270 */
[----:B------:R-:W-:Y:S01]  /*3db0*/  UISETP.NE.AND UP4, UPT, UR42, 0x1, UPT ;  /* 0x000000012a00788c */ /* 0x000fe2000bf85270 */
[----:B------:R-:W1:Y:S01]  /*3dc0*/  LDCU.64 UR22, c[0x0][0xb28] ;  /* 0x00016500ff1677ac */ /* 0x000e620008000a00 */
[----:B------:R-:W-:-:S02]  /*3dd0*/  UISETP.NE.AND UP6, UPT, UR15, 0x1, UPT ;  /* 0x000000010f00788c */ /* 0x000fc4000bfc5270 */
[----:B------:R-:W-:Y:S02]  /*3de0*/  UISETP.NE.AND UP5, UPT, UR50, 0x1, UPT ;  /* 0x000000013200788c */ /* 0x000fe4000bfa5270 */
[----:B------:R-:W-:Y:S02]  /*3df0*/  UIADD3 UR33, UPT, UPT, UR21, 0x30, URZ ;  /* 0x0000003015217890 */ /* 0x000fe4000fffe0ff */
[----:B------:R-:W-:Y:S02]  /*3e00*/  UIADD3 UR25, UPT, UPT, UR21, 0x38, URZ ;  /* 0x0000003815197890 */ /* 0x000fe4000fffe0ff */
[----:B------:R-:W-:Y:S02]  /*3e10*/  UIADD3 UR17, UPT, UPT, UR21, 0x40, URZ ;  /* 0x0000004015117890 */ /* 0x000fe4000fffe0ff */
[----:B------:R-:W-:Y:S02]  /*3e20*/  UPRMT UR37, UR45, 0x654, UR37 ;  /* 0x000006542d257896 */ /* 0x000fe40008000025 */
[----:B------:R-:W-:-:S02]  /*3e30*/  USHF.R.U32.HI UR39, URZ, UR49, UR6 ;  /* 0x00000031ff277299 */ /* 0x000fc40008011606 */
[----:B--2---:R-:W-:Y:S02]  /*3e40*/  USHF.R.U32.HI UR38, URZ, UR40, UR38 ;  /* 0x00000028ff267299 */ /* 0x004fe40008011626 */
[----:B------:R-:W-:-:S11]  /*3e50*/  UISETP.NE.AND UP2, UPT, UR4, 0x1, UPT ;  /* 0x000000010400788c */ /* 0x000fd6000bf45270 */
.L_x_84:
[C---:B------:R-:W-:Y:S02]  /*3e60*/  LEA R12, R14.reuse, UR21, 0x3 ;  /* 0x000000150e0c7c11 */ /* 0x040fe4000f8e18ff */
[----:B------:R-:W-:Y:S02]  /*3e70*/  SHF.L.U32 R0, R13, 0x1f, RZ ;  /* 0x0000001f0d007819 */ /* 0x000fe400000006ff */
[----:B------:R-:W-:Y:S02]  /*3e80*/  LEA R8, R14, UR21, 0x4 ;  /* 0x000000150e087c11 */ /* 0x000fe4000f8e20ff */
[----:B--2---:R-:W2:Y:S02]  /*3e90*/  SYNCS.PHASECHK.TRANS64.TRYWAIT P0, [R12+URZ+0x80], R0 ;  /* 0x000080000c0075a7 */ /* 0x004ea400080011ff */
[----:B--2---:R-:W-:Y:S05]  /*3ea0*/  @!P0 BRA `(.L_x_74) ;  /* 0x0000005c00348947 */ /* 0x004fea0003800000 */
.L_x_156:
[----:B------:R-:W3:Y:S01]  /*3eb0*/  LDS.128 R8, [R8+0x110] ;  /* 0x0001100008087984 */ /* 0x000ee20000000c00 */
[----:B------:R-:W-:Y:S01]  /*3ec0*/  UISETP.GE.AND UP0, UPT, UR42, 0x1, UPT ;  /* 0x000000012a00788c */ /* 0x000fe2000bf06270 */
[----:B------:R-:W-:Y:S01]  /*3ed0*/  @!PT LDS RZ, [RZ] ;  /* 0x00000000fffff984 */ /* 0x000fe20000000800 */
[----:B------:R-:W-:Y:S01]  /*3ee0*/  @!PT LDS RZ, [RZ] ;  /* 0x00000000fffff984 */ /* 0x000fe20000000800 */
[----:B------:R-:W-:Y:S01]  /*3ef0*/  @!PT LDS RZ, [RZ] ;  /* 0x00000000fffff984 */ /* 0x000fe20000000800 */
[----:B------:R-:W-:Y:S01]  /*3f00*/  @!PT LDS RZ, [RZ] ;  /* 0x00000000fffff984 */ /* 0x000fe20000000800 */
[----:B------:R1:W-:Y:S06]  /*3f10*/  MEMBAR.ALL.CTA ;  /* 0x0000000000007992 */ /* 0x0003ec0000008000 */
[----:B-1----:R-:W1:Y:S01]  /*3f20*/  FENCE.VIEW.ASYNC.S ;  /* 0x00000000000073c6 */ /* 0x002e620000000000 */
[----:B---3--:R-:W-:Y:S11]  /*3f30*/  LOP3.LUT P0, RZ, R10, 0x1, RZ, 0xc0, !PT ;  /* 0x000000010aff7812 */ /* 0x008ff6000780c0ff */
[----:B------:R-:W-:Y:S02]  /*3f40*/  @!UPT UIADD3 URZ, UPT, UPT, URZ, URZ, URZ ;  /* 0x000000fffffff290 */ /* 0x000fe4000fffe0ff */
[----:B-1----:R-:W-:Y:S01]  /*3f50*/  VOTEU.ANY UP1, P0 ;  /* 0x0000000000ff7886 */ /* 0x002fe20000020100 */
[----:B------:R-:W-:Y:S11]  /*3f60*/  PLOP3.LUT P0, PT, PT, PT, UP1, 0x80, 0x8 ;  /* 0x000000000008781c */ /* 0x000ff60003f0f018 */
[----:B------:R-:W-:Y:S02]  /*3f70*/  @!UPT UIADD3 URZ, UPT, UPT, URZ, URZ, URZ ;  /* 0x000000fffffff290 */ /* 0x000fe4000fffe0ff */
[----:B--2---:R-:W-:Y:S02]  /*3f80*/  @P0 SHF.R.U32.HI R0, RZ, 0x10, R9 ;  /* 0x00000010ff000819 */ /* 0x004fe40000011609 */
[----:B------:R-:W-:Y:S02]  /*3f90*/  @P0 MOV R6, R8 ;  /* 0x0000000800060202 */ /* 0x000fe40000000f00 */
[----:B------:R-:W-:Y:S01]  /*3fa0*/  @P0 R2UR UR4, R0 ;  /* 0x00000000000402ca */ /* 0x000fe200000e0000 */
[----:B------:R-:W-:Y:S01]  /*3fb0*/  VIADD R0, R12, 0x90 ;  /* 0x000000900c007836 */ /* 0x000fe20000000000 */
[----:B------:R-:W-:Y:S02]  /*3fc0*/  @P0 LOP3.LUT R8, R9, 0xffff, RZ, 0xc0, !PT ;  /* 0x0000ffff09080812 */ /* 0x000fe400078ec0ff */
[----:B------:R-:W-:Y:S02]  /*3fd0*/  @P0 R2UR UR6, R6 ;  /* 0x00000000060602ca */ /* 0x000fe400000e0000 */
[----:B------:R-:W-:Y:S02]  /*3fe0*/  PRMT R0, RZ, 0x654, R0 ;  /* 0x00000654ff007816 */ /* 0x000fe40000000000 */
[----:B------:R-:W-:Y:S02]  /*3ff0*/  @P0 R2UR UR5, R8 ;  /* 0x00000000080502ca */ /* 0x000fe400000e0000 */
[----:B------:R1:W-:Y:S03]  /*4000*/  SYNCS.ARRIVE.TRANS64.RED.A1T0 RZ, [R0+URZ], RZ ;  /* 0x000000ff00ff79a7 */ /* 0x0003e600081004ff */
[----:B------:R-:W-:Y:S04]  /*4010*/  @UP1 UMOV UR29, UR4 ;  /* 0x00000004001d1c82 */ /* 0x000fe80008000000 */
[----:B------:R-:W-:Y:S04]  /*4020*/  @UP1 UMOV UR14, UR6 ;  /* 0x00000006000e1c82 */ /* 0x000fe80008000000 */
[----:B------:R-:W-:Y:S01]  /*4030*/  @UP1 UMOV UR13, UR5 ;  /* 0x00000005000d1c82 */ /* 0x000fe20008000000 */
[----:B------:R-:W-:Y:S05]  /*4040*/  BRA.U !UP0, `(.L_x_75) ;  /* 0x0000000108a47547 */ /* 0x000fea000b800000 */
[----:B------:R-:W-:Y:S02]  /*4050*/  UIMAD.WIDE.U32 UR18, UR13, UR51, URZ ;  /* 0x000000330d1272a5 */ /* 0x000fe4000f8e00ff */
[----:B------:R-:W-:Y:S02]  /*4060*/  UIMAD.WIDE.U32 UR26, UR14, UR48, URZ ;  /* 0x000000300e1a72a5 */ /* 0x000fe4000f8e00ff */
[----:B------:R-:W-:Y:S02]  /*4070*/  USEL UR4, UR30, UR38, !UP5 ;  /* 0x000000261e047287 */ /* 0x000fe4000e800000 */
[----:B------:R-:W-:Y:S02]  /*4080*/  USEL UR7, UR31, UR39, !UP6 ;  /* 0x000000271f077287 */ /* 0x000fe4000f000000 */
[----:B------:R-:W-:Y:S02]  /*4090*/  UIMAD.WIDE.U32 UR8, UR4, UR22, URZ ;  /* 0x00000016040872a5 */ /* 0x000fe4000f8e00ff */
[----:B------:R-:W-:Y:S01]  /*40a0*/  UIMAD.WIDE.U32 UR10, UR7, UR22, URZ ;  /* 0x00000016070a72a5 */ /* 0x000fe2000f8e00ff */
[----:B------:R-:W-:Y:S02]  /*40b0*/  UMOV UR5, UR19 ;  /* 0x0000001300057c82 */ /* 0x000fe40008000000 */
[----:B------:R-:W-:Y:S03]  /*40c0*/  USHF.R.U32.HI UR6, URZ, UR40, UR5 ;  /* 0x00000028ff067299 */ /* 0x000fe60008011605 */
[----:B------:R-:W-:Y:S01]  /*40d0*/  UMOV UR5, UR27 ;  /* 0x0000001b00057c82 */ /* 0x000fe20008000000 */
[----:B------:R-:W-:Y:S02]  /*40e0*/  USEL UR6, UR13, UR6, !UP5 ;  /* 0x000000060d067287 */ /* 0x000fe4000e800000 */
[----:B------:R-:W-:Y:S03]  /*40f0*/  USHF.R.U32.HI UR12, URZ, UR49, UR5 ;  /* 0x00000031ff0c7299 */ /* 0x000fe60008011605 */
[----:B------:R-:W-:Y:S02]  /*4100*/  UMOV UR5, UR9 ;  /* 0x0000000900057c82 */ /* 0x000fe40008000000 */
[----:B------:R-:W-:Y:S03]  /*4110*/  @UP4 USHF.R.U32.HI UR4, URZ, UR23, UR5 ;  /* 0x00000017ff044299 */ /* 0x000fe60008011605 */
[----:B------:R-:W-:Y:S01]  /*4120*/  UMOV UR5, UR11 ;  /* 0x0000000b00057c82 */ /* 0x000fe20008000000 */
[----:B------:R-:W-:Y:S02]  /*4130*/  UIMAD UR4, UR42, UR4, URZ ;  /* 0x000000042a0472a4 */ /* 0x000fe4000f8e02ff */
[----:B------:R-:W-:Y:S02]  /*4140*/  @UP4 USHF.R.U32.HI UR7, URZ, UR23, UR5 ;  /* 0x00000017ff074299 */ /* 0x000fe40008011605 */
[----:B------:R-:W-:Y:S02]  /*4150*/  UIMAD.WIDE.U32 UR10, UR6, UR22, URZ ;  /* 0x00000016060a72a5 */ /* 0x000fe4000f8e00ff */
[----:B------:R-:W-:Y:S02]  /*4160*/  USEL UR5, UR14, UR12, !UP6 ;  /* 0x0000000c0e057287 */ /* 0x000fe4000f000000 */
[----:B------:R-:W-:Y:S02]  /*4170*/  UIMAD UR8, UR42, UR7, URZ ;  /* 0x000000072a0872a4 */ /* 0x000fe4000f8e02ff */
[----:B------:R-:W-:Y:S03]  /*4180*/  UISETP.GE.AND UP0, UPT, UR6, UR4, UPT ;  /* 0x000000040600728c */ /* 0x000fe6000bf06270 */
[----:B------:R-:W-:Y:S01]  /*4190*/  UMOV UR4, UR11 ;  /* 0x0000000b00047c82 */ /* 0x000fe20008000000 */
[----:B------:R-:W-:Y:S02]  /*41a0*/  UISETP.GE.OR UP0, UPT, UR5, UR8, UP0 ;  /* 0x000000080500728c */ /* 0x000fe40008706670 */
[----:B------:R-:W-:Y:S02]  /*41b0*/  USHF.R.U32.HI UR4, URZ, UR23, UR4 ;  /* 0x00000017ff047299 */ /* 0x000fe40008011604 */
[----:B------:R-:W-:Y:S02]  /*41c0*/  UIMAD.WIDE.U32 UR8, UR5, UR22, URZ ;  /* 0x00000016050872a5 */ /* 0x000fe4000f8e00ff */
[----:B------:R-:W-:Y:S04]  /*41d0*/  USEL UR10, UR6, UR4, !UP4 ;  /* 0x00000004060a7287 */ /* 0x000fe8000e000000 */
[----:B------:R-:W-:Y:S01]  /*41e0*/  UIADD3 UR11, UPT, UPT, -UR10, URZ, URZ ;  /* 0x000000ff0a0b7290 */ /* 0x000fe2000fffe1ff */
[----:B------:R-:W-:Y:S02]  /*41f0*/  @!UP0 UMOV UR4, UR9 ;  /* 0x0000000900048c82 */ /* 0x000fe40008000000 */
[----:B------:R-:W-:Y:S02]  /*4200*/  @!UP0 USHF.R.U32.HI UR4, URZ, UR23, UR4 ;  /* 0x00000017ff048299 */ /* 0x000fe40008011604 */
[----:B------:R-:W-:Y:S02]  /*4210*/  UIMAD UR8, UR42, UR11, UR6 ;  /* 0x0000000b2a0872a4 */ /* 0x000fe4000f8e0206 */
[----:B------:R-:W-:Y:S04]  /*4220*/  @!UP0 USEL UR4, UR5, UR4, !UP4 ;  /* 0x0000000405048287 */ /* 0x000fe8000e000000 */
[----:B------:R-:W-:Y:S02]  /*4230*/  @!UP0 UIMAD UR8, UR7, UR8, UR4 ;  /* 0x00000008070882a4 */ /* 0x000fe4000f8e0204 */
[----:B------:R-:W-:Y:S02]  /*4240*/  @!UP0 UIADD3 UR9, UPT, UPT, UR10, -UR4, URZ ;  /* 0x800000040a098290 */ /* 0x000fe4000fffe0ff */
[----:B------:R-:W-:Y:S02]  /*4250*/  UIADD3 UR4, UPT, UPT, -UR5, URZ, URZ ;  /* 0x000000ff05047290 */ /* 0x000fe4000fffe1ff */
[----:B------:R-:W-:Y:S02]  /*4260*/  UIADD3 UR7, UPT, UPT, -UR6, URZ, URZ ;  /* 0x000000ff06077290 */ /* 0x000fe4000fffe1ff */
[----:B------:R-:W-:Y:S02]  /*4270*/  @!UP0 UIMAD UR6, UR9, UR42, UR5 ;  /* 0x0000002a090682a4 */ /* 0x000fe4000f8e0205 */
[----:B------:R-:W-:Y:S02]  /*4280*/  UIMAD UR14, UR15, UR4, UR14 ;  /* 0x000000040f0e72a4 */ /* 0x000fe4000f8e020e */
[----:B------:R-:W-:Y:S01]  /*4290*/  UIMAD UR13, UR50, UR7, UR13 ;  /* 0x00000007320d72a4 */ /* 0x000fe2000f8e020d */
[----:B------:R-:W-:Y:S02]  /*42a0*/  @!UP0 UMOV UR5, UR8 ;  /* 0x0000000800058c82 */ /* 0x000fe40008000000 */
[----:B------:R-:W-:Y:S02]  /*42b0*/  UIMAD UR14, UR5, UR15, UR14 ;  /* 0x0000000f050e72a4 */ /* 0x000fe4000f8e020e */
[----:B------:R-:W-:Y:S11]  /*42c0*/  UIMAD UR13, UR6, UR50, UR13 ;  /* 0x00000032060d72a4 */ /* 0x000ff6000f8e020d */
[----:B------:R-:W-:Y:S01]  /*42d0*/  @!UPT UIADD3 URZ, UPT, UPT, URZ, URZ, URZ ;  /* 0x000000fffffff290 */ /* 0x000fe2000fffe0ff */
.L_x_75:
[----:B------:R-:W2:Y:S01]  /*42e0*/  @!UP2 LDCU.128 UR8, c[0x0][0xb10] ;  /* 0x00016200ff08a7ac */ /* 0x000ea20008000c00 */
[C---:B----4-:R-:W-:Y:S02]  /*42f0*/  ISETP.NE.U32.AND P1, PT, R4.reuse, RZ, PT ;  /* 0x000000ff0400720c */ /* 0x050fe40003f25070 */
[----:B------:R-:W-:Y:S02]  /*4300*/  ISETP.NE.U32.AND P0, PT, R4, RZ, PT ;  /* 0x000000ff0400720c */ /* 0x000fe40003f05070 */
[C---:B------:R-:W-:Y:S02]  /*4310*/  ISETP.NE.AND.EX P1, PT, R5.reuse, RZ, PT, P1 ;  /* 0x000000ff0500720c */ /* 0x040fe40003f25310 */
[----:B------:R-:W-:Y:S01]  /*4320*/  ISETP.NE.AND.EX P0, PT, R5, RZ, PT, P0 ;  /* 0x000000ff0500720c */ /* 0x000fe20003f05300 */
[----:B------:R-:W3:Y:S01]  /*4330*/  @!UP2 LDCU UR5, c[0x0][0xb0c] ;  /* 0x00016180ff05a7ac */ /* 0x000ee20008000800 */
[----:B------:R-:W-:Y:S01]  /*4340*/  SHF.L.U32 R9, R15, 0x1f, RZ ;  /* 0x0000001f0f097819 */ /* 0x000fe200000006ff */
[----:B------:R-:W-:Y:S02]  /*4350*/  USHF.L.U32 UR35, UR16, 0x6, URZ ;  /* 0x0000000610237899 */ /* 0x000fe400080006ff */
[----:B------:R-:W-:Y:S02]  /*4360*/  USHF.L.U32 UR34, UR20, 0x8, URZ ;  /* 0x0000000814227899 */ /* 0x000fe400080006ff */
[----:B--2---:R-:W-:Y:S07]  /*4370*/  UIMAD.WIDE.U32 UR6, UR14, UR8, URZ ;  /* 0x000000080e0672a5 */ /* 0x004fee000f8e00ff */
[----:B------:R-:W-:Y:S01]  /*4380*/  @!UP2 UMOV UR4, UR7 ;  /* 0x000000070004ac82 */ /* 0x000fe20008000000 */
[----:B---3--:R-:W-:Y:S02]  /*4390*/  @!UP2 UISETP.NE.AND UP0, UPT, UR5, 0x1, UPT ;  /* 0x000000010500a88c */ /* 0x008fe4000bf05270 */
[----:B------:R-:W-:Y:S02]  /*43a0*/  @!UP2 USHF.R.U32.HI UR4, URZ, UR9, UR4 ;  /* 0x00000009ff04a299 */ /* 0x000fe40008011604 */
[----:B------:R-:W-:Y:S02]  /*43b0*/  UIMAD.WIDE.U32 UR6, UR13, UR11, URZ ;  /* 0x0000000b0d0672a5 */ /* 0x000fe4000f8e00ff */
[----:B------:R-:W-:Y:S02]  /*43c0*/  @!UP2 USEL UR8, UR14, UR4, !UP0 ;  /* 0x000000040e08a287 */ /* 0x000fe4000c000000 */
[----:B------:R-:W-:Y:S03]  /*43d0*/  @!UP2 UISETP.NE.AND UP0, UPT, UR10, 0x1, UPT ;  /* 0x000000010a00a88c */ /* 0x000fe6000bf05270 */
[----:B------:R-:W-:Y:S02]  /*43e0*/  @!UP2 UMOV UR6, UR7 ;  /* 0x000000070006ac82 */ /* 0x000fe40008000000 */
[----:B------:R-:W2:Y:S02]  /*43f0*/  @!UP2 LDCU UR4, c[0x0][0xb20] ;  /* 0x00016400ff04a7ac */ /* 0x000ea40008000800 */
[----:B--2---:R-:W-:Y:S04]  /*4400*/  @!UP2 USHF.R.U32.HI UR6, URZ, UR4, UR6 ;  /* 0x00000004ff06a299 */ /* 0x004fe80008011606 */
[----:B------:R-:W-:Y:S04]  /*4410*/  @!UP2 USEL UR6, UR13, UR6, !UP0 ;  /* 0x000000060d06a287 */ /* 0x000fe8000c000000 */
[----:B------:R-:W-:Y:S02]  /*4420*/  @!UP2 UIADD3 UR4, UPT, UPT, -UR8, UR6, URZ ;  /* 0x000000060804a290 */ /* 0x000fe4000fffe1ff */
[----:B------:R-:W-:Y:S02]  /*4430*/  @!UP2 UIADD3 UR6, UPT, UPT, UR8, -UR6, URZ ;  /* 0x800000060806a290 */ /* 0x000fe4000fffe0ff */
[----:B------:R-:W-:Y:S02]  /*4440*/  @!UP2 UIMAD UR14, UR4, UR5, UR14 ;  /* 0x00000005040ea2a4 */ /* 0x000fe4000f8e020e */
[----:B------:R-:W-:Y:S01]  /*4450*/  @!UP2 UIMAD UR13, UR6, UR10, UR13 ;  /* 0x0000000a060da2a4 */ /* 0x000fe2000f8e020d */
[----:B------:R-:W-:Y:S11]  /*4460*/  BRA.U UP3, `(.L_x_76) ;  /* 0x0000000103107547 */ /* 0x000ff6000b800000 */
[----:B------:R-:W-:Y:S04]  /*4470*/  MOV R6, UR43 ;  /* 0x0000002b00067c02 */ /* 0x000fe80008000f00 */
[----:B------:R-:W-:Y:S04]  /*4480*/  SHF.L.U32 R6, R6, 0x1f, RZ ;  /* 0x0000001f06067819 */ /* 0x000fe800000006ff */
[----:B------:R-:W2:Y:S02]  /*4490*/  SYNCS.PHASECHK.TRANS64.TRYWAIT P2, [UR21+0x78], R6 ;  /* 0x00007806ff0075a7 */ /* 0x000ea40008041115 */
[----:B--2---:R-:W-:Y:S05]  /*44a0*/  @!P2 BRA `(.L_x_77) ;  /* 0x0000005400c8a947 */ /* 0x004fea0003800000 */
.L_x_76:
[----:B------:R-:W-:Y:S05]  /*44b0*/  @!P1 BRA `(.L_x_78) ;  /* 0x0000000000309947 */ /* 0x000fea0003800000 */
[----:B------:R-:W-:Y:S01]  /*44c0*/  ISETP.NE.U32.AND P1, PT, R2, RZ, PT ;  /* 0x000000ff0200720c */ /* 0x000fe20003f25070 */
[----:B------:R-:W2:Y:S01]  /*44d0*/  LDCU.64 UR4, c[0x0][0x358] ;  /* 0x00006b00ff0477ac */ /* 0x000ea20008000a00 */
[----:B------:R-:W-:Y:S02]  /*44e0*/  IMAD.MOV.U32 R74, RZ, RZ, 0x1 ;  /* 0x00000001ff4a7424 */ /* 0x000fe400078e00ff */
[----:B------:R-:W-:Y:S11]  /*44f0*/  ISETP.NE.AND.EX P1, PT, R3, RZ, PT, P1 ;  /* 0x000000ff0300720c */ /* 0x000ff60003f25310 */
[----:B------:R-:W-:Y:S02]  /*4500*/  @!UPT UIADD3 URZ, UPT, UPT, URZ, URZ, URZ ;  /* 0x000000fffffff290 */ /* 0x000fe4000fffe0ff */
[----:B------:R-:W3:Y:S01]  /*4510*/  @P1 LDC.64 R10, c[0x0][0x888] ;  /* 0x00022200ff0a1b82 */ /* 0x000ee20000000a00 */
[----:B-1----:R-:W-:Y:S04]  /*4520*/  @P1 IMAD R0, R4, UR36, RZ ;  /* 0x0000002404001c24 */ /* 0x002fe8000f8e02ff */
[----:B---3--:R-:W-:Y:S04]  /*4530*/  @P1 IMAD.WIDE R10, R0, 0x4, R10 ;  /* 0x00000004000a1825 */ /* 0x008fe800078e020a */
[----:B------:R-:W-:Y:S01]  /*4540*/  HFMA2 R0, -RZ, RZ, 0, 5.9604644775390625e-08 ;  /* 0x00000001ff007431 */ /* 0x000fe200000001ff */
[----:B--2--5:R2:W5:Y:S04]  /*4550*/  @P1 LDG.E R40, desc[UR4][R10.64] ;  /* 0x000000040a281981 */ /* 0x024568000c1e1900 */
[----:B------:R-:W-:Y:S01]  /*4560*/  @!P1 PRMT R74, R0, 0x7610, R74 ;  /* 0x00007610004a9816 */ /* 0x000fe2000000004a */
[----:B--2---:R-:W3:Y:S06]  /*4570*/  @!P1 LDC R40, c[0x0][0x880] ;  /* 0x00022000ff289b82 */ /* 0x004eec0000000800 */
.L_x_78:
[----:B---3-5:R-:W-:Y:S01]  /*4580*/  @!P0 ISETP.EQ.AND P1, PT, R40, RZ, PT ;  /* 0x000000ff2800820c */ /* 0x028fe20003f22270 */
[----:B------:R-:W-:Y:S01]  /*4590*/  @!UPT UIADD3 URZ, UPT, UPT, URZ, URZ, URZ ;  /* 0x000000fffffff290 */ /* 0x000fe2000fffe0ff */
[----:B------:R-:W-:Y:S11]  /*45a0*/  @!P0 BRA `(.L_x_79) ;  /* 0x0000000000188947 */ /* 0x000ff60003800000 */
[----:B------:R-:W-:Y:S02]  /*45b0*/  LOP3.LUT P0, RZ, R74, 0xff, RZ, 0xc0, !PT ;  /* 0x000000ff4aff7812 */ /* 0x000fe4000780c0ff */
[----:B------:R-:W-:Y:S04]  /*45c0*/  ISETP.NE.U32.AND P1, PT, R2, RZ, PT ;  /* 0x000000ff0200720c */ /* 0x000fe80003f25070 */
[----:B------:R-:W-:Y:S04]  /*45d0*/  ISETP.NE.AND.EX P1, PT, R3, RZ, PT, P1 ;  /* 0x000000ff0300720c */ /* 0x000fe80003f25310 */
[----:B------:R-:W-:Y:S03]  /*45e0*/  PLOP3.LUT P1, PT, P1, PT, PT, 0x8, 0x80 ;  /* 0x000000000080781c */ /* 0x000fe60000f2e170 */
[----:B------:R-:W-:Y:S11]  /*45f0*/  @P0 ISETP.EQ.AND P1, PT, R40, RZ, PT ;  /* 0x000000ff2800020c */ /* 0x000ff60003f22270 */
[----:B------:R-:W-:Y:S02]  /*4600*/  @!UPT UIADD3 URZ, UPT, UPT, URZ, URZ, URZ ;  /* 0x000000fffffff290 */ /* 0x000fe4000fffe0ff */
.L_x_79:
[----:B------:R-:W2:Y:S01]  /*4610*/  SYNCS.PHASECHK.TRANS64.TRYWAIT P2, [UR21+0x50], R9 ;  /* 0x00005009ff0075a7 */ /* 0x000ea20008041115 */
[----:B------:R-:W-:Y:S04]  /*4620*/  ELECT P0, URZ, PT ;  /* 0x0000000000ff782f */ /* 0x000fe80003800000 */
[----:B------:R-:W-:Y:S11]  /*4630*/  PLOP3.LUT P1, PT, P1, P0, PT, 0xf2, 0x2f ;  /* 0x00000000002f781c */ /* 0x000ff60000f21e72 */
[----:B------:R-:W-:Y:S02]  /*4640*/  @!UPT UIADD3 URZ, UPT, UPT, URZ, URZ, URZ ;  /* 0x000000fffffff290 */ /* 0x000fe4000fffe0ff */
[----:B------:R-:W-:Y:S05]  /*4650*/  @!P1 IADD3 R8, P0, PT, R16, 0x580, RZ ;  /* 0x0000058010089810 */ /* 0x000fea0007f1e0ff */
[----:B-1----:R-:W-:Y:S01]  /*4660*/  @!P1 IMAD.X R6, RZ, RZ, R17, P0 ;  /* 0x000000ffff069224 */ /* 0x002fe200000e0611 */
[----:B--2---:R-:W-:Y:S07]  /*4670*/  @!P2 BRA `(.L_x_80) ;  /* 0x00000054006ca947 */ /* 0x004fee0003800000 */
.L_x_159:
[----:B------:R-:W-:Y:S01]  /*4680*/  @!P1 R2UR UR5, R8 ;  /* 0x00000000080592ca */ /* 0x000fe200000e0000 */
[----:B------:R-:W-:Y:S01]  /*4690*/  VOTEU.ALL UP0, P1 ;  /* 0x0000000000ff7886 */ /* 0x000fe20000800000 */
[----:B------:R-:W-:Y:S01]  /*46a0*/  @!P1 R2UR UR4, R6 ;  /* 0x00000000060492ca */ /* 0x000fe200000e0000 */
[----:B-1----:R-:W-:Y:S01]  /*46b0*/  @!P1 IMAD.MOV.U32 R0, RZ, RZ, 0x1000 ;  /* 0x00001000ff009424 */ /* 0x002fe200078e00ff */
[----:B------:R-:W-:Y:S01]  /*46c0*/  UMOV UR8, 0x0 ;  /* 0x0000000000087882 */ /* 0x000fe20000000000 */
[----:B------:R-:W-:Y:S01]  /*46d0*/  UMOV UR9, 0x10000000 ;  /* 0x1000000000097882 */ /* 0x000fe20000000000 */
[----:B------:R-:W-:Y:S01]  /*46e0*/  @!UP0 UIADD3 UR32, UPT, UPT, UR21, 0x200, URZ ;  /* 0x0000020015208890 */ /* 0x000fe2000fffe0ff */
[----:B------:R-:W-:Y:S01]  /*46f0*/  @!P1 IADD3 R8, P0, PT, R16, 0x580, RZ ;  /* 0x0000058010089810 */ /* 0x000fe20007f1e0ff */
[----:B------:R-:W-:Y:S01]  /*4700*/  VOTEU.ALL UP0, P1 ;  /* 0x0000000000ff7886 */ /* 0x000fe20000800000 */
[----:B------:R-:W-:Y:S03]  /*4710*/  UPRMT UR6, UR45, 0x654, UR33 ;  /* 0x000006542d067896 */ /* 0x000fe60008000021 */
[----:B------:R-:W-:Y:S02]  /*4720*/  @!P1 IMAD.X R6, RZ, RZ, R17, P0 ;  /* 0x000000ffff069224 */ /* 0x000fe400000e0611 */
[----:B------:R-:W-:Y:S02]  /*4730*/  IMAD.U32 R10, RZ, RZ, UR5 ;  /* 0x00000005ff0a7e24 */ /* 0x000fe4000f8e00ff */
[----:B------:R-:W-:Y:S03]  /*4740*/  IMAD.U32 R11, RZ, RZ, UR4 ;  /* 0x00000004ff0b7e24 */ /* 0x000fe6000f8e00ff */
[----:B------:R-:W-:Y:S02]  /*4750*/  @!P1 R2UR UR4, R10 ;  /* 0x000000000a0492ca */ /* 0x000fe400000e0000 */
[----:B------:R-:W-:Y:S11]  /*4760*/  @!P1 R2UR UR5, R11 ;  /* 0x000000000b0592ca */ /* 0x000ff600000e0000 */
[----:B------:R-:W-:Y:S02]  /*4770*/  @!UPT UIADD3 URZ, UPT, UPT, URZ, URZ, URZ ;  /* 0x000000fffffff290 */ /* 0x000fe4000fffe0ff */
[----:B------:R1:W-:Y:S01]  /*4780*/  @!UP0 UTMALDG.3D [UR32], [UR4], desc[UR8] ;  /* 0x00000820040085b4 */ /* 0x0003e20008011000 */
[----:B------:R1:W-:Y:S01]  /*4790*/  @!P1 SYNCS.ARRIVE.TRANS64.RED.A0TR RZ, [UR21+0x30], R0 ;  /* 0x00003000ffff99a7 */ /* 0x0003e20008300415 */
[----:B------:R-:W-:Y:S01]  /*47a0*/  SYNCS.ARRIVE.TRANS64.RED.A1T0 RZ, [UR6], RZ ;  /* 0x000000ffffff79a7 */ /* 0x000fe20008100406 */
[----:B------:R-:W2:Y:S02]  /*47b0*/  SYNCS.PHASECHK.TRANS64.TRYWAIT P2, [UR21+0x58], R9 ;  /* 0x00005809ff0075a7 */ /* 0x000ea40008041115 */
[----:B-12---:R-:W-:Y:S05]  /*47c0*/  @!P2 BRA `(.L_x_81) ;  /* 0x000000540030a947 */ /* 0x006fea0003800000 */
.L_x_161:
        /* <DEDUP_REMOVED lines=8> */
[----:B------:R-:W-:Y:S01]  /*4850*/  @!UP0 UIADD3 UR24, UPT, UPT, UR21, 0x1200, URZ ;  /* 0x0000120015188890 */ /* 0x000fe2000fffe0ff */
[----:B------:R-:W-:Y:S01]  /*4860*/  VOTEU.ALL UP0, P1 ;  /* 0x0000000000ff7886 */ /* 0x000fe20000800000 */
[----:B------:R-:W-:Y:S01]  /*4870*/  UMOV UR27, UR35 ;  /* 0x00000023001b7c82 */ /* 0x000fe20008000000 */
[----:B------:R-:W-:Y:S02]  /*4880*/  UMOV UR28, UR36 ;  /* 0x00000024001c7c82 */ /* 0x000fe40008000000 */
[----:B------:R-:W-:Y:S01]  /*4890*/  IMAD.U32 R10, RZ, RZ, UR5 ;  /* 0x00000005ff0a7e24 */ /* 0x000fe2000f8e00ff */
[----:B------:R-:W-:Y:S01]  /*48a0*/  UPRMT UR6, UR45, 0x654, UR25 ;  /* 0x000006542d067896 */ /* 0x000fe20008000019 */
[----:B------:R-:W-:Y:S02]  /*48b0*/  IMAD.U32 R11, RZ, RZ, UR4 ;  /* 0x00000004ff0b7e24 */ /* 0x000fe4000f8e00ff */
[----:B------:R-:W-:Y:S01]  /*48c0*/  @!P1 IMAD.X R6, RZ, RZ, R17, P0 ;  /* 0x000000ffff069224 */ /* 0x000fe200000e0611 */
        /* <DEDUP_REMOVED lines=8> */
.L_x_163:
[----:B------:R-:W-:Y:S01]  /*4950*/  @!P1 R2UR UR5, R8 ;  /* 0x00000000080592ca */ /* 0x000fe200000e0000 */
[----:B------:R-:W-:Y:S01]  /*4960*/  VOTEU.ALL UP0, P1 ;  /* 0x0000000000ff7886 */ /* 0x000fe20000800000 */
[----:B------:R-:W-:Y:S01]  /*4970*/  @!P1 R2UR UR4, R6 ;  /* 0x00000000060492ca */ /* 0x000fe200000e0000 */
[----:B-1----:R-:W-:Y:S01]  /*4980*/  @!P1 IMAD.MOV.U32 R0, RZ, RZ, 0x1000 ;  /* 0x00001000ff009424 */ /* 0x002fe200078e00ff */
[----:B------:R-:W-:Y:S01]  /*4990*/  UMOV UR8, 0x0 ;  /* 0x0000000000087882 */ /* 0x000fe20000000000 */
[----:B------:R-:W-:Y:S01]  /*49a0*/  UMOV UR9, 0x10000000 ;  /* 0x1000000000097882 */ /* 0x000fe20000000000 */
[----:B------:R-:W-:Y:S01]  /*49b0*/  @!UP0 UIADD3 UR18, UPT, UPT, UR34, 0x80, URZ ;  /* 0x0000008022128890 */ /* 0x000fe2000fffe0ff */
[----:B------:R-:W-:Y:S01]  /*49c0*/  VIADD R14, R14, 0x1 ;  /* 0x000000010e0e7836 */ /* 0x000fe20000000000 */
[----:B------:R-:W-:Y:S01]  /*49d0*/  @!UP0 UIADD3 UR16, UPT, UPT, UR21, 0x2200, URZ ;  /* 0x0000220015108890 */ /* 0x000fe2000fffe0ff */
[----:B------:R-:W-:Y:S01]  /*49e0*/  VOTEU.ALL UP0, P1 ;  /* 0x0000000000ff7886 */ /* 0x000fe20000800000 */
[----:B------:R-:W-:Y:S01]  /*49f0*/  UMOV UR19, UR35 ;  /* 0x0000002300137c82 */ /* 0x000fe20008000000 */
[----:B------:R-:W-:Y:S02]  /*4a00*/  UMOV UR20, UR36 ;  /* 0x0000002400147c82 */ /* 0x000fe40008000000 */
[----:B------:R-:W-:Y:S01]  /*4a10*/  IMAD.U32 R10, RZ, RZ, UR5 ;  /* 0x00000005ff0a7e24 */ /* 0x000fe2000f8e00ff */
[----:B------:R-:W-:Y:S01]  /*4a20*/  UPRMT UR6, UR45, 0x654, UR17 ;  /* 0x000006542d067896 */ /* 0x000fe20008000011 */
        /* <DEDUP_REMOVED lines=9> */
.L_x_165:
[----:B------:R-:W-:Y:S01]  /*4ac0*/  @!P1 IADD3 R6, P0, PT, R16, 0x580, RZ ;  /* 0x0000058010069810 */ /* 0x000fe20007f1e0ff */
[----:B------:R-:W-:Y:S01]  /*4ad0*/  VOTEU.ALL UP0, P1 ;  /* 0x0000000000ff7886 */ /* 0x000fe20000800000 */
[----:B------:R-:W-:Y:S01]  /*4ae0*/  UMOV UR6, 0x0 ;  /* 0x0000000000067882 */ /* 0x000fe20000000000 */
[----:B------:R-:W-:Y:S01]  /*4af0*/  UMOV UR7, 0x10000000 ;  /* 0x1000000000077882 */ /* 0x000fe20000000000 */
[----:B------:R-:W-:Y:S01]  /*4b00*/  @!P1 R2UR UR5, R6 ;  /* 0x00000000060592ca */ /* 0x000fe200000e0000 */
[----:B-1----:R-:W-:Y:S01]  /*4b10*/  @!P1 IMAD.X R0, RZ, RZ, R17, P0 ;  /* 0x000000ffff009224 */ /* 0x002fe200000e0611 */
[----:B------:R-:W-:Y:S01]  /*4b20*/  @!UP0 UIADD3 UR10, UPT, UPT, UR34, 0xc0, URZ ;  /* 0x000000c0220a8890 */ /* 0x000fe2000fffe0ff */
[----:B------:R-:W-:Y:S01]  /*4b30*/  R2UR UR18, R76 ;  /* 0x000000004c1272ca */ /* 0x000fe200000e0000 */
[----:B------:R-:W-:Y:S01]  /*4b40*/  @!UP0 UIADD3 UR8, UPT, UPT, UR21, 0x3200, URZ ;  /* 0x0000320015088890 */ /* 0x000fe2000fffe0ff */
[----:B------:R-:W-:Y:S01]  /*4b50*/  R2UR UR16, R77 ;  /* 0x000000004d1072ca */ /* 0x000fe200000e0000 */
[----:B------:R-:W-:Y:S01]  /*4b60*/  @!UP0 UIADD3 UR9, UPT, UPT, UR21, 0x48, URZ ;  /* 0x0000004815098890 */ /* 0x000fe2000fffe0ff */
[----:B------:R-:W-:Y:S01]  /*4b70*/  @!P1 R2UR UR4, R0 ;  /* 0x00000000000492ca */ /* 0x000fe200000e0000 */
[----:B------:R-:W-:Y:S01]  /*4b80*/  VOTEU.ALL UP0, P1 ;  /* 0x0000000000ff7886 */ /* 0x000fe20000800000 */
[----:B------:R-:W-:Y:S01]  /*4b90*/  UMOV UR11, UR35 ;  /* 0x00000023000b7c82 */ /* 0x000fe20008000000 */
[----:B------:R-:W-:Y:S01]  /*4ba0*/  UMOV UR12, UR36 ;  /* 0x00000024000c7c82 */ /* 0x000fe20008000000 */
[C---:B------:R-:W-:Y:S01]  /*4bb0*/  ISETP.NE.AND P0, PT, R14.reuse, 0x2, PT ;  /* 0x000000020e00780c */ /* 0x040fe20003f05270 */
[----:B------:R-:W-:Y:S01]  /*4bc0*/  UPLOP3.LUT UP3, UPT, UPT, UPT, UPT, 0x80, 0x8 ;  /* 0x000000000008789c */ /* 0x000fe20003f6f070 */
[----:B------:R-:W-:Y:S01]  /*4bd0*/  IMAD.U32 R8, RZ, RZ, UR5 ;  /* 0x00000005ff087e24 */ /* 0x000fe2000f8e00ff */
[----:B------:R-:W-:Y:S01]  /*4be0*/  LOP3.LUT R15, R15, 0x1, RZ, 0x3c, !PT ;  /* 0x000000010f0f7812 */ /* 0x000fe200078e3cff */
[----:B------:R-:W-:Y:S01]  /*4bf0*/  UMOV UR36, UR29 ;  /* 0x0000001d00247c82 */ /* 0x000fe20008000000 */
[----:B------:R-:W-:Y:S01]  /*4c00*/  SEL R0, RZ, 0x1, P0 ;  /* 0x00000001ff007807 */ /* 0x000fe20000000000 */
[----:B------:R-:W-:Y:S01]  /*4c10*/  UIADD3 UR20, UPT, UPT, UR13, UR18, URZ ;  /* 0x000000120d147290 */ /* 0x000fe2000fffe0ff */
[----:B------:R-:W-:Y:S01]  /*4c20*/  SEL R14, R14, RZ, P0 ;  /* 0x000000ff0e0e7207 */ /* 0x000fe20000000000 */
[----:B------:R-:W-:Y:S01]  /*4c30*/  UIADD3 UR16, UPT, UPT, UR14, UR16, URZ ;  /* 0x000000100e107290 */ /* 0x000fe2000fffe0ff */
[----:B------:R-:W-:Y:S01]  /*4c40*/  IMAD.U32 R9, RZ, RZ, UR4 ;  /* 0x00000004ff097e24 */ /* 0x000fe2000f8e00ff */
[----:B------:R-:W-:Y:S02]  /*4c50*/  @!P1 R2UR UR4, R8 ;  /* 0x00000000080492ca */ /* 0x000fe400000e0000 */
[----:B------:R-:W-:Y:S02]  /*4c60*/  LOP3.LUT R13, R13, R0, RZ, 0x3c, !PT ;  /* 0x000000000d0d7212 */ /* 0x000fe400078e3cff */
[----:B------:R-:W-:Y:S11]  /*4c70*/  @!P1 R2UR UR5, R9 ;  /* 0x00000000090592ca */ /* 0x000ff600000e0000 */
[----:B------:R-:W-:Y:S02]  /*4c80*/  @!UPT UIADD3 URZ, UPT, UPT, URZ, URZ, URZ ;  /* 0x000000fffffff290 */ /* 0x000fe4000fffe0ff */
[----:B------:R2:W-:Y:S01]  /*4c90*/  @!UP0 UTMALDG.3D [UR8], [UR4], desc[UR6] ;  /* 0x00000608040085b4 */ /* 0x0005e20008011000 */
[----:B------:R2:W-:Y:S01]  /*4ca0*/  @!P1 SYNCS.ARRIVE.TRANS64.RED.A0TR RZ, [UR21+0x48], R7 ;  /* 0x00004807ffff99a7 */ /* 0x0005e20008300415 */
[----:B------:R-:W-:Y:S01]  /*4cb0*/  SYNCS.ARRIVE.TRANS64.RED.A1T0 RZ, [UR37], RZ ;  /* 0x000000ffffff79a7 */ /* 0x000fe20008100425 */
[----:B------:R-:W-:Y:S05]  /*4cc0*/  BRA.U UP1, `(.L_x_84) ;  /* 0xfffffff101647547 */ /* 0x000fea000b83ffff */
[----:B------:R-:W-:-:S04]  /*4cd0*/  SHF.L.U32 R2, R15, 0x1f, RZ ;  /* 0x0000001f0f027819 */ /* 0x000fc800000006ff */
[----:B------:R-:W1:Y:S02]  /*4ce0*/  SYNCS.PHASECHK.TRANS64.TRYWAIT P0, [UR21+0x50], R2 ;  /* 0x00005002ff0075a7 */ /* 0x000e640008001115 */
[----:B-1----:R-:W-:Y:S05]  /*4cf0*/  @!P0 BRA `(.L_x_85) ;  /* 0x00000050002c8947 */ /* 0x002fea0003800000 */
.L_x_167:
[----:B------:R-:W3:Y:S02]  /*4d00*/  SYNCS.PHASECHK.TRANS64.TRYWAIT P0, [UR21+0x58], R2 ;  /* 0x00005802ff0075a7 */ /* 0x000ee40008001115 */
[----:B---3--:R-:W-:Y:S05]  /*4d10*/  @!P0 BRA `(.L_x_86) ;  /* 0x00000050003c8947 */ /* 0x008fea0003800000 */
.L_x_169:
[----:B------:R-:W3:Y:S02]  /*4d20*/  SYNCS.PHASECHK.TRANS64.TRYWAIT P0, [UR21+0x60], R2 ;  /* 0x00006002ff0075a7 */ /* 0x000ee40008001115 */
[----:B---3--:R-:W-:Y:S05]  /*4d30*/  @!P0 BRA `(.L_x_87) ;  /* 0x00000050004c8947 */ /* 0x008fea0003800000 */
.L_x_171:
[----:B-1----:R-:W-:-:S07]  /*4d40*/  MOV R0, UR21 ;  /* 0x0000001500007c02 */ /* 0x002fce0008000f00 */
.L_x_88:
[----:B-1----:R-:W-:-:S04]  /*4d50*/  SHF.L.U32 R2, R15, 0x1f, RZ ;  /* 0x0000001f0f027819 */ /* 0x002fc800000006ff */
[----:B------:R1:W3:Y:S03]  /*4d60*/  SYNCS.PHASECHK.TRANS64.TRYWAIT P0, [R0+URZ+0x68], R2 ;  /* 0x00006802000075a7 */ /* 0x0002e600080011ff */
[----:B---3--:R-:W-:Y:S05]  /*4d70*/  @!P0 NANOSLEEP.SYNCS 0x989680 ;  /* 0x009896800000895d */ /* 0x008fea0003900000 */
[----:B------:R-:W3:Y:S02]  /*4d80*/  @!P0 SYNCS.PHASECHK.TRANS64 P0, [R0+URZ+0x68], R2 ;  /* 0x00006802000085a7 */ /* 0x000ee400080010ff */
[----:B--23--:R-:W-:Y:S05]  /*4d90*/  @P0 EXIT ;  /* 0x000000000000094d */ /* 0x00cfea0003800000 */
[----:B------:R-:W-:Y:S05]  /*4da0*/  BRA `(.L_x_88) ;  /* 0xfffffffc00e87947 */ /* 0x000fea000383ffff */
.L_x_73:
[----:B------:R-:W-:-:S06]  /*4db0*/  UISETP.GE.AND UP0, UPT, UR17, 0x4, UPT ;  /* 0x000000041100788c */ /* 0x000fcc000bf06270 */
[----:B------:R-:W-:-:S13]  /*4dc0*/  PLOP3.LUT P0, PT, PT, PT, UP0, 0x80, 0x8 ;  /* 0x000000000008781c */ /* 0x000fda0003f0f008 */
[----:B------:R-:W-:Y:S05]  /*4dd0*/  @!P0 EXIT ;  /* 0x000000000000894d */ /* 0x000fea0003800000 */
[----:B------:R-:W-:Y:S01]  /*4de0*/  BAR.SYNC.DEFER_BLOCKING 0x6, 0xa0 ;  /* 0x0182800000007b1d */ /* 0x000fe20000010000 */
[C---:B------:R-:W-:Y:S01]  /*4df0*/  IMAD.SHL.U32 R7, R85.reuse, 0x40, RZ ;  /* 0x0000004055077824 */ /* 0x040fe200078e00ff */
[C---:B------:R-:W-:Y:S01]  /*4e00*/  LOP3.LUT R87, R85.reuse, 0x60, RZ, 0xc0, !PT ;  /* 0x0000006055577812 */ /* 0x040fe200078ec0ff */
[C---:B------:R-:W-:Y:S02]  /*4e10*/  IMAD.SHL.U32 R4, R85.reuse, 0x20, RZ ;  /* 0x0000002055047824 */ /* 0x040fe400078e00ff */
[----:B------:R-:W-:Y:S02]  /*4e20*/  HFMA2 R36, -RZ, RZ, 0, 0 ;  /* 0x00000000ff247431 */ /* 0x000fe400000001ff */
[----:B------:R-:W-:Y:S01]  /*4e30*/  IMAD.SHL.U32 R5, R85, 0x8, RZ ;  /* 0x0000000855057824 */ /* 0x000fe200078e00ff */
[----:B------:R-:W-:Y:S01]  /*4e40*/  UMOV UR44, 0x400 ;  /* 0x00000400002c7882 */ /* 0x000fe20000000000 */
[----:B------:R-:W1:Y:S01]  /*4e50*/  LDC.64 R72, c[0x0][0x8b0] ;  /* 0x00022c00ff487b82 */ /* 0x000e620000000a00 */
[----:B------:R-:W-:Y:S01]  /*4e60*/  ULEA UR44, UR45, UR44, 0x18 ;  /* 0x0000002c2d2c7291 */ /* 0x000fe2000f8ec0ff */
[----:B------:R-:W-:Y:S01]  /*4e70*/  LOP3.LUT R6, R7, 0x180, RZ, 0xc0, !PT ;  /* 0x0000018007067812 */ /* 0x000fe200078ec0ff */
[C---:B------:R-:W-:Y:S01]  /*4e80*/  IMAD.U32 R37, R85.reuse, 0x10000, RZ ;  /* 0x0001000055257824 */ /* 0x040fe200078e00ff */
[----:B------:R-:W-:Y:S01]  /*4e90*/  LOP3.LUT R4, R4, 0xc00, RZ, 0xc0, !PT ;  /* 0x00000c0004047812 */ /* 0x000fe200078ec0ff */
[----:B------:R-:W-:Y:S01]  /*4ea0*/  UIADD3 UR4, UPT, UPT, UR44, 0x4200, URZ ;  /* 0x000042002c047890 */ /* 0x000fe2000fffe0ff */
[----:B------:R-:W-:Y:S01]  /*4eb0*/  LOP3.LUT R5, R6, 0x30, R5, 0xf8, !PT ;  /* 0x0000003006057812 */ /* 0x000fe200078ef805 */
[----:B------:R-:W-:Y:S01]  /*4ec0*/  IMAD.SHL.U32 R6, R85, 0x2, RZ ;  /* 0x0000000255067824 */ /* 0x000fe200078e00ff */
[----:B------:R-:W2:Y:S01]  /*4ed0*/  LDC.64 R70, c[0x0][0x8a8] ;  /* 0x00022a00ff467b82 */ /* 0x000ea20000000a00 */
[----:B------:R-:W-:Y:S01]  /*4ee0*/  LOP3.LUT R4, R4, 0x40, R7, 0xf8, !PT ;  /* 0x0000004004047812 */ /* 0x000fe200078ef807 */
[----:B------:R-:W-:Y:S01]  /*4ef0*/  UIADD3 UR5, UPT, UPT, UR44, 0x200, URZ ;  /* 0x000002002c057890 */ /* 0x000fe2000fffe0ff */
[----:B------:R-:W-:Y:S01]  /*4f00*/  LOP3.LUT R37, R37, 0x600000, RZ, 0xc0, !PT ;  /* 0x0060000025257812 */ /* 0x000fe200078ec0ff */
[----:B------:R-:W-:Y:S01]  /*4f10*/  IMAD.MOV.U32 R84, RZ, RZ, RZ ;  /* 0x000000ffff547224 */ /* 0x000fe200078e00ff */
[----:B------:R-:W-:Y:S01]  /*4f20*/  LOP3.LUT R85, R85, 0x2, RZ, 0xc0, !PT ;  /* 0x0000000255557812 */ /* 0x000fe200078ec0ff */
[----:B------:R-:W-:Y:S01]  /*4f30*/  IMAD.MOV.U32 R79, RZ, RZ, RZ ;  /* 0x000000ffff4f7224 */ /* 0x000fe200078e00ff */
[----:B------:R-:W-:-:S02]  /*4f40*/  LOP3.LUT R5, R5, 0x20, R6, 0x78, !PT ;  /* 0x0000002005057812 */ /* 0x000fc400078e7806 */
[----:B------:R-:W-:Y:S01]  /*4f50*/  CS2R R82, SRZ ;  /* 0x0000000000527805 */ /* 0x000fe2000001ff00 */
[----:B------:R-:W3:Y:S01]  /*4f60*/  LDS R0, [UR44+0x130] ;  /* 0x0001302cff007984 */ /* 0x000ee20008000800 */
[----:B------:R-:W-:Y:S01]  /*4f70*/  LOP3.LUT R4, R4, 0x200, R7, 0xf8, !PT ;  /* 0x0000020004047812 */ /* 0x000fe200078ef807 */
[----:B------:R-:W-:Y:S01]  /*4f80*/  IMAD.U32 R88, RZ, RZ, UR5 ;  /* 0x00000005ff587e24 */ /* 0x000fe2000f8e00ff */
[----:B------:R-:W-:Y:S01]  /*4f90*/  MOV R81, RZ ;  /* 0x000000ff00517202 */ /* 0x000fe20000000f00 */
[----:B------:R-:W-:Y:S01]  /*4fa0*/  IMAD.MOV R80, RZ, RZ, -R85 ;  /* 0x000000ffff507224 */ /* 0x000fe200078e0a55 */
[----:B------:R-:W-:Y:S01]  /*4fb0*/  LOP3.LUT R69, R4, R5, RZ, 0xfc, !PT ;  /* 0x0000000504457212 */ /* 0x000fe200078efcff */
[----:B------:R-:W-:Y:S01]  /*4fc0*/  IMAD.U32 R86, RZ, RZ, UR4 ;  /* 0x00000004ff567e24 */ /* 0x000fe2000f8e00ff */
[----:B------:R-:W4:Y:S01]  /*4fd0*/  LDCU UR58, c[0x0][0x370] ;  /* 0x00006e00ff3a77ac */ /* 0x000f220008000800 */
[----:B------:R-:W1:Y:S01]  /*4fe0*/  LDCU.64 UR62, c[0x0][0x348] ;  /* 0x00006900ff3e77ac */ /* 0x000e620008000a00 */
[----:B------:R-:W1:Y:S01]  /*4ff0*/  LDCU UR43, c[0x0][0xb0c] ;  /* 0x00016180ff2b77ac */ /* 0x000e620008000800 */
[----:B------:R-:W1:Y:S01]  /*5000*/  LDCU UR39, c[0x0][0xb30] ;  /* 0x00016600ff2777ac */ /* 0x000e620008000800 */
[----:B------:R-:W1:Y:S01]  /*5010*/  LDCU.64 UR56, c[0x0][0x888] ;  /* 0x00011100ff3877ac */ /* 0x000e620008000a00 */
[----:B------:R-:W1:Y:S01]  /*5020*/  LDCU.64 UR40, c[0x0][0xb28] ;  /* 0x00016500ff2877ac */ /* 0x000e620008000a00 */
[----:B------:R-:W1:Y:S01]  /*5030*/  LDCU.64 UR60, c[0x0][0x890] ;  /* 0x00011200ff3c77ac */ /* 0x000e620008000a00 */
[----:B------:R-:W1:Y:S01]  /*5040*/  LDCU.128 UR52, c[0x0][0xb10] ;  /* 0x00016200ff3477ac */ /* 0x000e620008000c00 */
[----:B------:R-:W1:Y:S02]  /*5050*/  LDCU UR47, c[0x0][0x374] ;  /* 0x00006e80ff2f77ac */ /* 0x000e640008000800 */
[----:B-1234-:R-:W-:-:S07]  /*5060*/  IMAD.IADD R37, R0, 0x1, R37 ;  /* 0x0000000100257824 */ /* 0x01efce00078e0225 */
.L_x_130:
[----:B------:R-:W-:Y:S02]  /*5070*/  LEA R3, R79, UR44, 0x3 ;  /* 0x0000002c4f037c11 */ /* 0x000fe4000f8e18ff */
[----:B------:R-:W-:Y:S02]  /*5080*/  SHF.L.U32 R0, R83, 0x1f, RZ ;  /* 0x0000001f53007819 */ /* 0x000fe400000006ff */
[----:B-1----:R-:W-:Y:S02]  /*5090*/  LEA R4, R79, UR44, 0x4 ;  /* 0x0000002c4f047c11 */ /* 0x002fe4000f8e20ff */
[----:B------:R-:W1:Y:S02]  /*50a0*/  SYNCS.PHASECHK.TRANS64.TRYWAIT P0, [R3+URZ+0x80], R0 ;  /* 0x00008000030075a7 */ /* 0x000e6400080011ff */
[----:B-1----:R-:W-:Y:S05]  /*50b0*/  @!P0 BRA `(.L_x_89) ;  /* 0x0000004c00848947 */ /* 0x002fea0003800000 */
.L_x_172:
        /* <DEDUP_REMOVED lines=8> */
[----:B--2---:R-:W-:Y:S11]  /*5140*/  LOP3.LUT P0, RZ, R6, 0x1, RZ, 0xc0, !PT ;  /* 0x0000000106ff7812 */ /* 0x004ff6000780c0ff */
[----:B------:R-:W-:Y:S02]  /*5150*/  @!UPT UIADD3 URZ, UPT, UPT, URZ, URZ, URZ ;  /* 0x000000fffffff290 */ /* 0x000fe4000fffe0ff */
[----:B---3--:R-:W-:Y:S01]  /*5160*/  VOTEU.ANY UP1, P0 ;  /* 0x0000000000ff7886 */ /* 0x008fe20000020100 */
[----:B------:R-:W-:Y:S01]  /*5170*/  PLOP3.LUT P0, PT, PT, PT, UP1, 0x80, 0x8 ;  /* 0x000000000008781c */ /* 0x000fe20003f0f018 */
[----:B------:R-:W-:Y:S11]  /*5180*/  UP2UR UR46, UPR, URZ, 0x2 ;  /* 0x00000002ff2e7883 */ /* 0x000ff60008000000 */
[----:B------:R-:W-:Y:S01]  /*5190*/  @!UPT UIADD3 URZ, UPT, UPT, URZ, URZ, URZ ;  /* 0x000000fffffff290 */ /* 0x000fe2000fffe0ff */
[----:B-1----:R-:W-:Y:S02]  /*51a0*/  @P0 SHF.R.U32.HI R0, RZ, 0x10, R5 ;  /* 0x00000010ff000819 */ /* 0x002fe40000011605 */
        /* <DEDUP_REMOVED lines=12> */
[----:B------:R-:W2:Y:S01]  /*5270*/  LDCU UR12, c[0x0][0xb20] ;  /* 0x00016400ff0c77ac */ /* 0x000ea20008000800 */
[----:B------:R-:W-:Y:S02]  /*5280*/  UIMAD.WIDE.U32 UR4, UR47, UR55, URZ ;  /* 0x000000372f0472a5 */ /* 0x000fe4000f8e00ff */
[----:B------:R-:W-:Y:S02]  /*5290*/  UIMAD.WIDE.U32 UR6, UR58, UR52, URZ ;  /* 0x000000343a0672a5 */ /* 0x000fe4000f8e00ff */
[----:B------:R-:W-:Y:S02]  /*52a0*/  UISETP.NE.AND UP0, UPT, UR54, 0x1, UPT ;  /* 0x000000013600788c */ /* 0x000fe4000bf05270 */
[----:B------:R-:W-:Y:S02]  /*52b0*/  UIMAD.WIDE.U32 UR8, UR37, UR55, URZ ;  /* 0x00000037250872a5 */ /* 0x000fe4000f8e00ff */
[----:B------:R-:W-:Y:S02]  /*52c0*/  UIMAD.WIDE.U32 UR10, UR38, UR52, URZ ;  /* 0x00000034260a72a5 */ /* 0x000fe4000f8e00ff */
[----:B------:R-:W-:Y:S02]  /*52d0*/  UISETP.NE.AND UP1, UPT, UR43, 0x1, UPT ;  /* 0x000000012b00788c */ /* 0x000fe4000bf25270 */
[----:B------:R-:W-:Y:S01]  /*52e0*/  UISETP.NE.AND UP2, UPT, UR42, 0x1, UPT ;  /* 0x000000012a00788c */ /* 0x000fe2000bf45270 */
[----:B------:R-:W-:Y:S02]  /*52f0*/  UMOV UR4, UR5 ;  /* 0x0000000500047c82 */ /* 0x000fe40008000000 */
[----:B--2---:R-:W-:Y:S03]  /*5300*/  USHF.R.U32.HI UR5, URZ, UR12, UR4 ;  /* 0x0000000cff057299 */ /* 0x004fe60008011604 */
[----:B------:R-:W-:Y:S02]  /*5310*/  UMOV UR4, UR7 ;  /* 0x0000000700047c82 */ /* 0x000fe40008000000 */
[----:B------:R-:W-:Y:S02]  /*5320*/  USHF.R.U32.HI UR7, URZ, UR53, UR4 ;  /* 0x00000035ff077299 */ /* 0x000fe40008011604 */
[----:B------:R-:W-:Y:S02]  /*5330*/  USEL UR4, UR47, UR5, !UP0 ;  /* 0x000000052f047287 */ /* 0x000fe4000c000000 */
[----:B------:R-:W-:Y:S01]  /*5340*/  USEL UR7, UR58, UR7, !UP1 ;  /* 0x000000073a077287 */ /* 0x000fe2000c800000 */
[----:B------:R-:W-:Y:S01]  /*5350*/  UMOV UR5, UR9 ;  /* 0x0000000900057c82 */ /* 0x000fe20008000000 */
[----:B------:R-:W-:Y:S02]  /*5360*/  UIMAD.WIDE.U32 UR8, UR4, UR40, URZ ;  /* 0x00000028040872a5 */ /* 0x000fe4000f8e00ff */
[----:B------:R-:W-:Y:S03]  /*5370*/  USHF.R.U32.HI UR6, URZ, UR12, UR5 ;  /* 0x0000000cff067299 */ /* 0x000fe60008011605 */
[----:B------:R-:W-:Y:S01]  /*5380*/  UMOV UR5, UR11 ;  /* 0x0000000b00057c82 */ /* 0x000fe20008000000 */
[----:B------:R-:W-:Y:S02]  /*5390*/  UIMAD.WIDE.U32 UR10, UR7, UR40, URZ ;  /* 0x00000028070a72a5 */ /* 0x000fe4000f8e00ff */
[----:B------:R-:W-:Y:S02]  /*53a0*/  USHF.R.U32.HI UR12, URZ, UR53, UR5 ;  /* 0x00000035ff0c7299 */ /* 0x000fe40008011605 */
[----:B------:R-:W-:Y:S01]  /*53b0*/  USEL UR6, UR37, UR6, !UP0 ;  /* 0x0000000625067287 */ /* 0x000fe2000c000000 */
[----:B------:R-:W-:Y:S02]  /*53c0*/  UMOV UR5, UR9 ;  /* 0x0000000900057c82 */ /* 0x000fe40008000000 */
[----:B------:R-:W-:Y:S01]  /*53d0*/  UMOV UR10, UR11 ;  /* 0x0000000b000a7c82 */ /* 0x000fe20008000000 */
[----:B------:R-:W-:Y:S02]  /*53e0*/  @UP2 USHF.R.U32.HI UR4, URZ, UR41, UR5 ;  /* 0x00000029ff042299 */ /* 0x000fe40008011605 */
[----:B------:R-:W-:Y:S02]  /*53f0*/  @UP2 USHF.R.U32.HI UR7, URZ, UR41, UR10 ;  /* 0x00000029ff072299 */ /* 0x000fe4000801160a */
[----:B------:R-:W-:Y:S02]  /*5400*/  UIMAD UR4, UR42, UR4, URZ ;  /* 0x000000042a0472a4 */ /* 0x000fe4000f8e02ff */
        /* <DEDUP_REMOVED lines=8> */
[----:B------:R-:W-:Y:S02]  /*5490*/  USEL UR11, UR6, UR4, !UP2 ;  /* 0x00000004060b7287 */ /* 0x000fe4000d000000 */
[----:B------:R-:W-:Y:S02]  /*54a0*/  UIADD3 UR8, UPT, UPT, -UR5, URZ, URZ ;  /* 0x000000ff05087290 */ /* 0x000fe4000fffe1ff */
[----:B------:R-:W-:Y:S01]  /*54b0*/  UIADD3 UR10, UPT, UPT, -UR11, URZ, URZ ;  /* 0x000000ff0b0a7290 */ /* 0x000fe2000fffe1ff */
[----:B------:R-:W-:Y:S01]  /*54c0*/  @!UP0 UMOV UR4, UR9 ;  /* 0x0000000900048c82 */ /* 0x000fe20008000000 */
[----:B------:R-:W-:Y:S02]  /*54d0*/  UIADD3 UR9, UPT, UPT, -UR6, URZ, URZ ;  /* 0x000000ff06097290 */ /* 0x000fe4000fffe1ff */
[----:B------:R-:W-:Y:S02]  /*54e0*/  @!UP0 USHF.R.U32.HI UR4, URZ, UR41, UR4 ;  /* 0x00000029ff048299 */ /* 0x000fe40008011604 */
[----:B------:R-:W-:Y:S02]  /*54f0*/  UIMAD UR10, UR42, UR10, UR6 ;  /* 0x0000000a2a0a72a4 */ /* 0x000fe4000f8e0206 */
[----:B------:R-:W-:Y:S04]  /*5500*/  @!UP0 USEL UR4, UR5, UR4, !UP2 ;  /* 0x0000000405048287 */ /* 0x000fe8000d000000 */
[----:B------:R-:W-:Y:S02]  /*5510*/  @!UP0 UIMAD UR10, UR7, UR10, UR4 ;  /* 0x0000000a070a82a4 */ /* 0x000fe4000f8e0204 */
[----:B------:R-:W-:Y:S02]  /*5520*/  @!UP0 UIADD3 UR11, UPT, UPT, UR11, -UR4, URZ ;  /* 0x800000040b0b8290 */ /* 0x000fe4000fffe0ff */
[----:B------:R-:W-:Y:S02]  /*5530*/  UIMAD UR7, UR43, UR8, UR38 ;  /* 0x000000082b0772a4 */ /* 0x000fe4000f8e0226 */
[----:B------:R-:W-:Y:S02]  /*5540*/  @!UP0 UIMAD UR6, UR11, UR42, UR5 ;  /* 0x0000002a0b0682a4 */ /* 0x000fe4000f8e0205 */
[----:B------:R-:W-:Y:S01]  /*5550*/  UIMAD UR4, UR54, UR9, UR37 ;  /* 0x00000009360472a4 */ /* 0x000fe2000f8e0225 */
[----:B------:R-:W-:Y:S02]  /*5560*/  @!UP0 UMOV UR5, UR10 ;  /* 0x0000000a00058c82 */ /* 0x000fe40008000000 */
[----:B------:R-:W-:Y:S02]  /*5570*/  UIMAD UR38, UR5, UR43, UR7 ;  /* 0x0000002b052672a4 */ /* 0x000fe4000f8e0207 */
[----:B------:R-:W-:Y:S11]  /*5580*/  UIMAD UR37, UR6, UR54, UR4 ;  /* 0x00000036062572a4 */ /* 0x000ff6000f8e0204 */
[----:B------:R-:W-:Y:S01]  /*5590*/  @!UPT UIADD3 URZ, UPT, UPT, URZ, URZ, URZ ;  /* 0x000000fffffff290 */ /* 0x000fe2000fffe0ff */
.L_x_90:
[----:B------:R-:W-:Y:S01]  /*55a0*/  UISETP.NE.AND UP0, UPT, UR39, 0x1, UPT ;  /* 0x000000012700788c */ /* 0x000fe2000bf05270 */
[----:B------:R-:W-:Y:S01]  /*55b0*/  R2UR UR11, R88 ;  /* 0x00000000580b72ca */ /* 0x000fe200000e0000 */
[----:B------:R-:W-:Y:S01]  /*55c0*/  USHF.L.U32 UR50, UR16, 0x6, URZ ;  /* 0x0000000610327899 */ /* 0x000fe200080006ff */
[----:B------:R-:W-:Y:S01]  /*55d0*/  IADD3 R79, PT, PT, R79, 0x1, RZ ;  /* 0x000000014f4f7810 */ /* 0x000fe20007ffe0ff */
[----:B------:R-:W-:Y:S07]  /*55e0*/  USHF.L.U32 UR49, UR20, 0x8, URZ ;  /* 0x0000000814317899 */ /* 0x000fee00080006ff */
[----:B------:R-:W2:Y:S01]  /*55f0*/  @!UP0 LDCU.128 UR12, c[0x0][0xb10] ;  /* 0x00016200ff0c87ac */ /* 0x000ea20008000c00 */
[----:B------:R-:W3:Y:S01]  /*5600*/  @!UP0 LDCU UR5, c[0x0][0xb0c] ;  /* 0x00016180ff0587ac */ /* 0x000ee20008000800 */
[----:B------:R-:W4:Y:S01]  /*5610*/  @!UP0 LDCU UR10, c[0x0][0xb20] ;  /* 0x00016400ff0a87ac */ /* 0x000f220008000800 */
[----:B--2---:R-:W-:Y:S02]  /*5620*/  UIMAD.WIDE.U32 UR8, UR38, UR12, URZ ;  /* 0x0000000c260872a5 */ /* 0x004fe4000f8e00ff */
[----:B------:R-:W-:Y:S02]  /*5630*/  UIMAD.WIDE.U32 UR6, UR37, UR15, URZ ;  /* 0x0000000f250672a5 */ /* 0x000fe4000f8e00ff */
[----:B------:R-:W-:Y:S03]  /*5640*/  @!UP0 UISETP.NE.AND UP1, UPT, UR14, 0x1, UPT ;  /* 0x000000010e00888c */ /* 0x000fe6000bf25270 */
[----:B------:R-:W-:Y:S01]  /*5650*/  @!UP0 UMOV UR4, UR9 ;  /* 0x0000000900048c82 */ /* 0x000fe20008000000 */
[----:B---3--:R-:W-:Y:S02]  /*5660*/  @!UP0 UISETP.NE.AND UP2, UPT, UR5, 0x1, UPT ;  /* 0x000000010500888c */ /* 0x008fe4000bf45270 */
[----:B------:R-:W-:Y:S01]  /*5670*/  @!UP0 USHF.R.U32.HI UR4, URZ, UR13, UR4 ;  /* 0x0000000dff048299 */ /* 0x000fe20008011604 */
[----:B------:R-:W-:Y:S02]  /*5680*/  @!UP0 UMOV UR6, UR7 ;  /* 0x0000000700068c82 */ /* 0x000fe40008000000 */
[----:B----4-:R-:W-:Y:S02]  /*5690*/  @!UP0 USHF.R.U32.HI UR6, URZ, UR10, UR6 ;  /* 0x0000000aff068299 */ /* 0x010fe40008011606 */
[----:B------:R-:W-:Y:S02]  /*56a0*/  @!UP0 USEL UR7, UR38, UR4, !UP2 ;  /* 0x0000000426078287 */ /* 0x000fe4000d000000 */
[----:B------:R-:W-:Y:S04]  /*56b0*/  @!UP0 USEL UR6, UR37, UR6, !UP1 ;  /* 0x0000000625068287 */ /* 0x000fe8000c800000 */
[----:B------:R-:W-:Y:S02]  /*56c0*/  @!UP0 UIADD3 UR4, UPT, UPT, -UR7, UR6, URZ ;  /* 0x0000000607048290 */ /* 0x000fe4000fffe1ff */
[----:B------:R-:W-:Y:S02]  /*56d0*/  @!UP0 UIADD3 UR6, UPT, UPT, UR7, -UR6, URZ ;  /* 0x8000000607068290 */ /* 0x000fe4000fffe0ff */
[----:B------:R-:W-:Y:S02]  /*56e0*/  @!UP0 UIMAD UR38, UR4, UR5, UR38 ;  /* 0x00000005042682a4 */ /* 0x000fe4000f8e0226 */
[----:B------:R-:W-:Y:S02]  /*56f0*/  @!UP0 UIMAD UR37, UR6, UR14, UR37 ;  /* 0x0000000e062582a4 */ /* 0x000fe4000f8e0225 */
[----:B------:R-:W-:Y:S09]  /*5700*/  ULOP3.LUT UP0, URZ, UR11, 0x1b0, URZ, 0xc0, !UPT ;  /* 0x000001b00bff7892 */ /* 0x000ff2000f80c0ff */
[----:B------:R-:W-:Y:S05]  /*5710*/  BRA.U !UP0, `(.L_x_91) ;  /* 0x0000000108407547 */ /* 0x000fea000b800000 */
[----:B------:R-:W2:Y:S01]  /*5720*/  LDCU.64 UR8, c[0x4][0x88] ;  /* 0x01001100ff0877ac */ /* 0x000ea20008000a00 */
[----:B------:R-:W-:Y:S01]  /*5730*/  MOV R3, 0x0 ;  /* 0x0000000000037802 */ /* 0x000fe20000000f00 */
[----:B------:R-:W-:Y:S02]  /*5740*/  HFMA2 R12, -RZ, RZ, 0, 5.9604644775390625e-08 ;  /* 0x00000001ff0c7431 */ /* 0x000fe400000001ff */
[----:B------:R-:W-:Y:S02]  /*5750*/  IMAD.MOV.U32 R8, RZ, RZ, 0x70 ;  /* 0x00000070ff087424 */ /* 0x000fe400078e00ff */
[----:B------:R-:W-:Y:S01]  /*5760*/  IMAD.MOV.U32 R13, RZ, RZ, RZ ;  /* 0x000000ffff0d7224 */ /* 0x000fe200078e00ff */
[----:B------:R-:W3:Y:S01]  /*5770*/  LDCU.64 UR6, c[0x4][0x90] ;  /* 0x01001200ff0677ac */ /* 0x000ee20008000a00 */
[----:B------:R-:W4:Y:S01]  /*5780*/  LDC.64 R2, c[0x4][R3] ;  /* 0x0100000003027b82 */ /* 0x000f220000000a00 */
[----:B------:R-:W1:Y:S01]  /*5790*/  LDCU.64 UR4, c[0x4][0x8] ;  /* 0x01000100ff0477ac */ /* 0x000e620008000a00 */
[----:B--2---:R-:W-:Y:S01]  /*57a0*/  MOV R5, UR9 ;  /* 0x0000000900057c02 */ /* 0x004fe20008000f00 */
[----:B------:R-:W-:Y:S01]  /*57b0*/  IMAD.U32 R4, RZ, RZ, UR8 ;  /* 0x00000008ff047e24 */ /* 0x000fe2000f8e00ff */
[----:B---3--:R-:W-:Y:S01]  /*57c0*/  MOV R7, UR7 ;  /* 0x0000000700077c02 */ /* 0x008fe20008000f00 */
[----:B------:R-:W-:Y:S01]  /*57d0*/  IMAD.U32 R6, RZ, RZ, UR6 ;  /* 0x00000006ff067e24 */ /* 0x000fe2000f8e00ff */
[----:B-1----:R-:W-:Y:S01]  /*57e0*/  MOV R11, UR5 ;  /* 0x00000005000b7c02 */ /* 0x002fe20008000f00 */
[----:B------:R-:W-:Y:S02]  /*57f0*/  IMAD.U32 R10, RZ, RZ, UR4 ;  /* 0x00000004ff0a7e24 */ /* 0x000fe4000f8e00ff */
[----:B------:R-:W-:Y:S07]  /*5800*/  LEPC R20, `(.L_x_91) ;  /* 0x000000001014794e */ /* 0x000fee0000000000 */
[----:B----45:R-:W-:Y:S05]  /*5810*/  CALL.ABS.NOINC R2 ;  /* 0x0000000002007343 */ /* 0x030fea0003c00000 */
.L_x_91:
[----:B------:R-:W-:Y:S01]  /*5820*/  LOP3.LUT P0, RZ, R86, 0x1b0, RZ, 0xc0, !PT ;  /* 0x000001b056ff7812 */ /* 0x000fe2000780c0ff */
[----:B------:R-:W-:Y:S11]  /*5830*/  BSSY.RECONVERGENT B6, `(.L_x_92) ;  /* 0x0000013000067945 */ /* 0x000ff60003800200 */
[----:B------:R-:W-:Y:S01]  /*5840*/  @!UPT UIADD3 URZ, UPT, UPT, URZ, URZ, URZ ;  /* 0x000000fffffff290 */ /* 0x000fe2000fffe0ff */
[----:B------:R-:W-:Y:S05]  /*5850*/  @!P0 BRA `(.L_x_93) ;  /* 0x0000000000408947 */ /* 0x000fea0003800000 */
        /* <DEDUP_REMOVED lines=16> */
.L_x_93:
[----:B------:R-:W-:Y:S05]  /*5960*/  BSYNC.RECONVERGENT B6 ;  /* 0x0000000000067941 */ /* 0x000fea0003800200 */
.L_x_92:
[----:B------:R-:W-:Y:S01]  /*5970*/  R2UR UR4, R78 ;  /* 0x000000004e0472ca */ /* 0x000fe200000e0000 */
[----:B------:R-:W-:Y:S01]  /*5980*/  UISETP.NE.U32.AND UP0, UPT, UR60, URZ, UPT ;  /* 0x000000ff3c00728c */ /* 0x000fe2000bf05070 */
[----:B------:R-:W-:Y:S02]  /*5990*/  ISETP.NE.U32.AND P4, PT, R72, RZ, PT ;  /* 0x000000ff4800720c */ /* 0x000fe40003f85070 */
[----:B------:R-:W-:Y:S01]  /*59a0*/  ISETP.NE.U32.AND P2, PT, RZ, UR56, PT ;  /* 0x00000038ff007c0c */ /* 0x000fe2000bf45070 */
[----:B------:R-:W-:Y:S01]  /*59b0*/  UISETP.NE.AND.EX UP1, UPT, UR61, URZ, UPT, UP0 ;  /* 0x000000ff3d00728c */ /* 0x000fe2000bf25300 */
[----:B------:R-:W-:Y:S01]  /*59c0*/  ISETP.NE.AND.EX P4, PT, R73, RZ, PT, P4 ;  /* 0x000000ff4900720c */ /* 0x000fe20003f85340 */
[----:B------:R-:W-:Y:S01]  /*59d0*/  UPLOP3.LUT UP0, UPT, UPT, UPT, UPT, 0x40, 0x4 ;  /* 0x000000000004789c */ /* 0x000fe20003f0e870 */
[----:B------:R-:W-:Y:S05]  /*59e0*/  ISETP.NE.AND.EX P2, PT, RZ, UR57, PT, P2 ;  /* 0x00000039ff007c0c */ /* 0x000fea000bf45320 */
[----:B------:R-:W-:Y:S06]  /*59f0*/  UISETP.NE.AND UP2, UPT, UR4, URZ, UPT ;  /* 0x000000ff0400728c */ /* 0x000fec000bf45270 */
[----:B------:R-:W-:Y:S05]  /*5a00*/  PLOP3.LUT P1, PT, PT, PT, UP2, 0x80, 0x8 ;  /* 0x000000000008781c */ /* 0x000fea0003f2f028 */
[----:B------:R-:W-:Y:S06]  /*5a10*/  @UP2 UPLOP3.LUT UP0, UPT, UPT, UPT, UP1, 0x80, 0x8 ;  /* 0x000000000008289c */ /* 0x000fec0003f0f010 */
[----:B------:R-:W-:Y:S01]  /*5a20*/  PLOP3.LUT P0, PT, PT, PT, UP0, 0x80, 0x8 ;  /* 0x000000000008781c */ /* 0x000fe20003f0f008 */
[----:B------:R-:W-:Y:S01]  /*5a30*/  @!UPT UIADD3 URZ, UPT, UPT, URZ, URZ, URZ ;  /* 0x000000fffffff290 */ /* 0x000fe2000fffe0ff */
[----:B------:R-:W-:Y:S11]  /*5a40*/  BRA.U !UP1, `(.L_x_94) ;  /* 0x00000001093c7547 */ /* 0x000ff6000b800000 */
[----:B------:R-:W-:Y:S01]  /*5a50*/  UISETP.NE.U32.AND UP0, UPT, UR56, URZ, UPT ;  /* 0x000000ff3800728c */ /* 0x000fe2000bf05070 */
[----:B-1----:R-:W-:Y:S01]  /*5a60*/  HFMA2 R0, -RZ, RZ, 0, 5.9604644775390625e-08 ;  /* 0x00000001ff007431 */ /* 0x002fe200000001ff */
[----:B------:R-:W1:Y:S01]  /*5a70*/  LDCU.64 UR8, c[0x0][0x358] ;  /* 0x00006b00ff0877ac */ /* 0x000e620008000a00 */
[----:B------:R-:W-:Y:S01]  /*5a80*/  IMAD.MOV.U32 R74, RZ, RZ, 0x1 ;  /* 0x00000001ff4a7424 */ /* 0x000fe200078e00ff */
[----:B------:R-:W-:Y:S06]  /*5a90*/  UISETP.NE.AND.EX UP0, UPT, UR57, URZ, UPT, UP0 ;  /* 0x000000ff3900728c */ /* 0x000fec000bf05300 */
[----:B------:R-:W-:Y:S05]  /*5aa0*/  PLOP3.LUT P3, PT, PT, PT, UP0, 0x80, 0x8 ;  /* 0x000000000008781c */ /* 0x000fea0003f6f008 */
[----:B------:R-:W2:Y:S01]  /*5ab0*/  @UP0 LDCU.64 UR4, c[0x0][0x888] ;  /* 0x00011100ff0407ac */ /* 0x000ea20008000a00 */
[----:B------:R-:W-:Y:S07]  /*5ac0*/  @UP0 UIMAD UR6, UR36, UR60, URZ ;  /* 0x0000003c240602a4 */ /* 0x000fee000f8e02ff */
[----:B------:R-:W-:Y:S01]  /*5ad0*/  @!P3 PRMT R74, R0, 0x7610, R74 ;  /* 0x00007610004ab816 */ /* 0x000fe2000000004a */
[----:B--2---:R-:W-:Y:S06]  /*5ae0*/  @UP0 UIMAD.WIDE UR4, UR6, 0x4, UR4 ;  /* 0x00000004060408a5 */ /* 0x004fec000f8e0204 */
[----:B-----5:R-:W-:Y:S01]  /*5af0*/  IMAD.U32 R40, RZ, RZ, UR4 ;  /* 0x00000004ff287e24 */ /* 0x020fe2000f8e00ff */
[----:B------:R-:W-:Y:S04]  /*5b00*/  MOV R41, UR5 ;  /* 0x0000000500297c02 */ /* 0x000fe80008000f00 */
[----:B------:R-:W2:Y:S01]  /*5b10*/  @!UP0 LDCU UR4, c[0x0][0x880] ;  /* 0x00011000ff0487ac */ /* 0x000ea20008000800 */
[----:B-1----:R3:W5:Y:S02]  /*5b20*/  @P3 LDG.E R40, desc[UR8][R40.64] ;  /* 0x0000000828283981 */ /* 0x002764000c1e1900 */
[----:B--23--:R-:W-:Y:S02]  /*5b30*/  @!P3 IMAD.U32 R40, RZ, RZ, UR4 ;  /* 0x00000004ff28be24 */ /* 0x00cfe4000f8e00ff */
.L_x_94:
[----:B------:R-:W-:Y:S05]  /*5b40*/  @!P4 BRA `(.L_x_95) ;  /* 0x000000000024c947 */ /* 0x000fea0003800000 */
[----:B------:R-:W-:Y:S01]  /*5b50*/  ISETP.NE.U32.AND P3, PT, R70, RZ, PT ;  /* 0x000000ff4600720c */ /* 0x000fe20003f65070 */
[----:B------:R-:W2:Y:S03]  /*5b60*/  LDCU.64 UR4, c[0x0][0x358] ;  /* 0x00006b00ff0477ac */ /* 0x000ea60008000a00 */
[----:B------:R-:W-:Y:S11]  /*5b70*/  ISETP.NE.AND.EX P3, PT, R71, RZ, PT, P3 ;  /* 0x000000ff4700720c */ /* 0x000ff60003f65330 */
[----:B------:R-:W-:Y:S02]  /*5b80*/  @!UPT UIADD3 URZ, UPT, UPT, URZ, URZ, URZ ;  /* 0x000000fffffff290 */ /* 0x000fe4000fffe0ff */
[----:B------:R-:W3:Y:S01]  /*5b90*/  @P3 LDC.64 R2, c[0x0][0x8a8] ;  /* 0x00022a00ff023b82 */ /* 0x000ee20000000a00 */
[----:B-1----:R-:W-:Y:S04]  /*5ba0*/  @P3 IMAD R0, R72, UR36, RZ ;  /* 0x0000002448003c24 */ /* 0x002fe8000f8e02ff */
[----:B---3--:R-:W-:Y:S05]  /*5bb0*/  @P3 IMAD.WIDE R2, R0, 0x4, R2 ;  /* 0x0000000400023825 */ /* 0x008fea00078e0202 */
[----:B--2--5:R2:W5:Y:S02]  /*5bc0*/  @P3 LDG.E R38, desc[UR4][R2.64] ;  /* 0x0000000402263981 */ /* 0x024564000c1e1900 */
[----:B--2---:R-:W3:Y:S02]  /*5bd0*/  @!P3 LDC R38, c[0x0][0x8a0] ;  /* 0x00022800ff26bb82 */ /* 0x004ee40000000800 */
.L_x_95:
[----:B-----5:R-:W-:Y:S01]  /*5be0*/  ISETP.NE.AND P4, PT, R40, RZ, PT ;  /* 0x000000ff2800720c */ /* 0x020fe20003f85270 */
[----:B------:R-:W-:Y:S01]  /*5bf0*/  BSSY B1, `(.L_x_96) ;  /* 0x0000042000017945 */ /* 0x000fe20003800000 */
[----:B------:R-:W-:Y:S01]  /*5c00*/  SEL R5, RZ, 0xffffffff, P2 ;  /* 0xffffffffff057807 */ /* 0x000fe20001000000 */
[----:B------:R-:W-:Y:S01]  /*5c10*/  IMAD.MOV.U32 R53, RZ, RZ, 0x1 ;  /* 0x00000001ff357424 */ /* 0x000fe200078e00ff */
[----:B------:R-:W-:Y:S02]  /*5c20*/  LOP3.LUT P3, RZ, R74, 0xff, RZ, 0xc0, !PT ;  /* 0x000000ff4aff7812 */ /* 0x000fe4000786c0ff */
[----:B------:R-:W-:Y:S02]  /*5c30*/  CS2R R46, SRZ ;  /* 0x00000000002e7805 */ /* 0x000fe4000001ff00 */
[----:B-1----:R-:W-:Y:S02]  /*5c40*/  @P1 SEL R0, RZ, 0xffffffff, P4 ;  /* 0xffffffffff001807 */ /* 0x002fe40002000000 */
[----:B------:R-:W-:Y:S02]  /*5c50*/  CS2R R44, SRZ ;  /* 0x00000000002c7805 */ /* 0x000fe4000001ff00 */
[----:B------:R-:W-:Y:S02]  /*5c60*/  LEA R2, R82, UR44, 0x3 ;  /* 0x0000002c52027c11 */ /* 0x000fe4000f8e18ff */
[----:B------:R-:W-:Y:S02]  /*5c70*/  CS2R R50, SRZ ;  /* 0x0000000000327805 */ /* 0x000fe4000001ff00 */
[----:B------:R-:W-:Y:S02]  /*5c80*/  @P0 SEL R0, R5, R0, !P3 ;  /* 0x0000000005000207 */ /* 0x000fe40005800000 */
[----:B------:R-:W-:Y:S02]  /*5c90*/  CS2R R48, SRZ ;  /* 0x0000000000307805 */ /* 0x000fe4000001ff00 */
[----:B------:R-:W-:Y:S02]  /*5ca0*/  LEA R52, R36, UR44, 0x3 ;  /* 0x0000002c24347c11 */ /* 0x000fe4000f8e18ff */
[----:B------:R-:W-:Y:S02]  /*5cb0*/  @P1 LOP3.LUT R0, R0, 0x1, RZ, 0xc0, !PT ;  /* 0x0000000100001812 */ /* 0x000fe400078ec0ff */
[----:B------:R-:W-:Y:S02]  /*5cc0*/  SHF.L.U32 R3, R84, 0x1f, RZ ;  /* 0x0000001f54037819 */ /* 0x000fe400000006ff */
[----:B------:R-:W-:Y:S02]  /*5cd0*/  ISETP.NE.U32.OR P6, PT, R0, 0x1, !P1 ;  /* 0x000000010000780c */ /* 0x000fe40004fc5470 */
[----:B------:R-:W-:Y:S02]  /*5ce0*/  PLOP3.LUT P2, PT, PT, PT, UP1, 0x80, 0x8 ;  /* 0x000000000008781c */ /* 0x000fe40003f4f018 */
[----:B------:R-:W-:Y:S02]  /*5cf0*/  LEA.HI R39, R36, R36, RZ, 0x1 ;  /* 0x0000002424277211 */ /* 0x000fe400078f08ff */
[----:B------:R-:W-:Y:S02]  /*5d00*/  SEL R4, RZ, 0xffffffff, P4 ;  /* 0xffffffffff047807 */ /* 0x000fe40002000000 */
[----:B------:R-:W-:Y:S05]  /*5d10*/  P2R R61, PR, RZ, 0x40 ;  /* 0x00000040ff3d7803 */ /* 0x000fea0000000000 */
[----:B------:R-:W-:Y:S02]  /*5d20*/  @P6 SHF.L.U32 R0, R81, 0x1f, RZ ;  /* 0x0000001f51006819 */ /* 0x000fe400000006ff */
[----:B------:R-:W-:Y:S02]  /*5d30*/  @P2 SEL R4, R5, R4, !P3 ;  /* 0x0000000405042207 */ /* 0x000fe40005800000 */
[----:B------:R1:W2:Y:S02]  /*5d40*/  @P6 SYNCS.PHASECHK.TRANS64.TRYWAIT P1, [R2+URZ+0x30], R0 ;  /* 0x00003000020065a7 */ /* 0x0002a400080211ff */
[----:B------:R-:W-:Y:S04]  /*5d50*/  LOP3.LUT R4, R4, 0x1, RZ, 0xc0, !PT ;  /* 0x0000000104047812 */ /* 0x000fe800078ec0ff */
[----:B------:R-:W-:Y:S04]  /*5d60*/  ISETP.NE.U32.AND P5, PT, R4, 0x1, PT ;  /* 0x000000010400780c */ /* 0x000fe80003fa5070 */
[----:B------:R-:W-:Y:S01]  /*5d70*/  P2R R54, PR, RZ, 0x20 ;  /* 0x00000020ff367803 */ /* 0x000fe20000000000 */
[----:B------:R4:W3:Y:S01]  /*5d80*/  SYNCS.PHASECHK.TRANS64.TRYWAIT P0, [R52+URZ+0xa0], R3 ;  /* 0x0000a003340075a7 */ /* 0x0008e200080011ff */
[C---:B-1----:R-:W-:Y:S01]  /*5d90*/  IMAD.SHL.U32 R0, R39.reuse, 0x80, RZ ;  /* 0x0000008027007824 */ /* 0x042fe200078e00ff */
[----:B------:R-:W-:Y:S04]  /*5da0*/  LOP3.LUT R39, R39, 0xffe, RZ, 0xc0, !PT ;  /* 0x00000ffe27277812 */ /* 0x000fe800078ec0ff */
[----:B------:R-:W-:Y:S01]  /*5db0*/  LOP3.LUT R0, R0, 0xffffff00, RZ, 0xc0, !PT ;  /* 0xffffff0000007812 */ /* 0x000fe200078ec0ff */
[----:B------:R-:W-:Y:S04]  /*5dc0*/  IMAD.IADD R39, R36, 0x1, -R39 ;  /* 0x0000000124277824 */ /* 0x000fe800078e0a27 */
[----:B------:R-:W-:Y:S04]  /*5dd0*/  IMAD.IADD R0, R37, 0x1, R0 ;  /* 0x0000000125007824 */ /* 0x000fe800078e0200 */
[----:B------:R-:W-:Y:S01]  /*5de0*/  IMAD R39, R39, 0x100000, R0 ;  /* 0x0010000027277824 */ /* 0x000fe200078e0200 */
[----:B--2---:R-:W-:Y:S01]  /*5df0*/  @P6 SEL R53, RZ, 0x1, !P1 ;  /* 0x00000001ff356807 */ /* 0x004fe20004800000 */
[----:B----4-:R-:W-:Y:S06]  /*5e00*/  @!P6 BRA `(.L_x_97) ;  /* 0x000000000080e947 */ /* 0x010fec0003800000 */
[----:B------:R-:W-:Y:S01]  /*5e10*/  @P5 IMAD R5, R82, 0x1000, R69 ;  /* 0x0000100052055824 */ /* 0x000fe200078e0245 */
[----:B------:R-:W-:Y:S01]  /*5e20*/  ISETP.NE.AND P1, PT, R53, RZ, PT ;  /* 0x000000ff3500720c */ /* 0x000fe20003f25270 */
[----:B------:R-:W-:Y:S01]  /*5e30*/  BSSY B0, `(.L_x_98) ;  /* 0x000000b000007945 */ /* 0x000fe20003800000 */
[----:B------:R-:W-:Y:S01]  /*5e40*/  CS2R R50, SRZ ;  /* 0x0000000000327805 */ /* 0x000fe2000001ff00 */
[----:B------:R-:W-:Y:S01]  /*5e50*/  @P5 VIADD R4, R5, UR44 ;  /* 0x0000002c05045c36 */ /* 0x000fe20008000000 */
[----:B------:R-:W-:Y:S02]  /*5e60*/  CS2R R48, SRZ ;  /* 0x0000000000307805 */ /* 0x000fe4000001ff00 */
[----:B------:R-:W-:Y:S02]  /*5e70*/  CS2R R46, SRZ ;  /* 0x00000000002e7805 */ /* 0x000fe4000001ff00 */
[----:B------:R-:W-:Y:S01]  /*5e80*/  CS2R R44, SRZ ;  /* 0x00000000002c7805 */ /* 0x000fe2000001ff00 */
[----:B------:R-:W-:Y:S04]  /*5e90*/  @P5 IMAD R4, R85, -0x10, R4 ;  /* 0xfffffff055045824 */ /* 0x000fe800078e0204 */
[----:B------:R-:W-:Y:S05]  /*5ea0*/  @P1 BRA `(.L_x_99) ;  /* 0x00000000000c1947 */ /* 0x000fea0003800000 */
[----:B------:R-:W-:Y:S04]  /*5eb0*/  SHF.L.U32 R0, R81, 0x1f, RZ ;  /* 0x0000001f51007819 */ /* 0x000fe800000006ff */
[----:B------:R-:W1:Y:S02]  /*5ec0*/  SYNCS.PHASECHK.TRANS64.TRYWAIT P1, [R2+URZ+0x30], R0 ;  /* 0x00003000020075a7 */ /* 0x000e6400080211ff */
[----:B-1----:R-:W-:Y:S05]  /*5ed0*/  @!P1 BRA `(.L_x_100) ;  /* 0x0000004000109947 */ /* 0x002fea0003800000 */
.L_x_99:
[----:B------:R-:W-:Y:S05]  /*5ee0*/  BSYNC B0 ;  /* 0x0000000000007941 */ /* 0x000fea0003800000 */
.L_x_98:
[----:B------:R-:W-:Y:S01]  /*5ef0*/  ISETP.NE.AND P1, PT, R54, RZ, PT ;  /* 0x000000ff3600720c */ /* 0x000fe20003f25270 */
[----:B-1----:R-:W-:Y:S02]  /*5f00*/  VIADD R2, R2, 0x50 ;  /* 0x0000005002027836 */ /* 0x002fe40000000000 */
[----:B------:R-:W-:Y:S02]  /*5f10*/  IMAD.U32 R0, RZ, RZ, UR45 ;  /* 0x0000002dff007e24 */ /* 0x000fe4000f8e00ff */
[----:B------:R-:W-:Y:S03]  /*5f20*/  VIADD R82, R82, 0x1 ;  /* 0x0000000152527836 */ /* 0x000fe60000000000 */
[----:B------:R-:W-:Y:S05]  /*5f30*/  PRMT R0, R0, 0x654, R2 ;  /* 0x0000065400007816 */ /* 0x000fea0000000002 */
[----:B------:R1:W2:Y:S04]  /*5f40*/  @P1 LDS.128 R48, [R5+UR44+0x200] ;  /* 0x0002002c05301984 */ /* 0x0002a80008000c00 */
[----:B------:R1:W4:Y:S01]  /*5f50*/  @P1 LDS.128 R44, [R4+0x210] ;  /* 0x00021000042c1984 */ /* 0x0003220000000c00 */
[C---:B------:R-:W-:Y:S01]  /*5f60*/  ISETP.NE.AND P1, PT, R82.reuse, 0x4, PT ;  /* 0x000000045200780c */ /* 0x040fe20003f25270 */
[----:B------:R-:W-:Y:S01]  /*5f70*/  @!PT LDS RZ, [RZ] ;  /* 0x00000000fffff984 */ /* 0x000fe20000000800 */
[----:B------:R-:W-:Y:S01]  /*5f80*/  @!PT LDS RZ, [RZ] ;  /* 0x00000000fffff984 */ /* 0x000fe20000000800 */
[----:B------:R-:W-:Y:S01]  /*5f90*/  @!PT LDS RZ, [RZ] ;  /* 0x00000000fffff984 */ /* 0x000fe20000000800 */
[----:B------:R-:W-:Y:S01]  /*5fa0*/  @!PT LDS RZ, [RZ] ;  /* 0x00000000fffff984 */ /* 0x000fe20000000800 */
[----:B------:R5:W-:Y:S06]  /*5fb0*/  MEMBAR.ALL.CTA ;  /* 0x0000000000007992 */ /* 0x000bec0000008000 */
[----:B-----5:R-:W5:Y:S01]  /*5fc0*/  FENCE.VIEW.ASYNC.S ;  /* 0x00000000000073c6 */ /* 0x020f620000000000 */
[----:B------:R-:W-:Y:S01]  /*5fd0*/  SEL R82, R82, RZ, P1 ;  /* 0x000000ff52527207 */ /* 0x000fe20000800000 */
[----:B-----5:R5:W-:Y:S02]  /*5fe0*/  SYNCS.ARRIVE.TRANS64.RED.A1T0 RZ, [R0+URZ], RZ ;  /* 0x000000ff00ff79a7 */ /* 0x020be400081004ff */
[----:B-----5:R-:W-:Y:S04]  /*5ff0*/  SEL R0, RZ, 0x1, P1 ;  /* 0x00000001ff007807 */ /* 0x020fe80000800000 */
[----:B-12---:R-:W-:Y:S02]  /*6000*/  LOP3.LUT R81, R81, R0, RZ, 0x3c, !PT ;  /* 0x0000000051517212 */ /* 0x006fe400078e3cff */
.L_x_97:
[----:B------:R-:W-:Y:S05]  /*6010*/  BSYNC B1 ;  /* 0x0000000000017941 */ /* 0x000fea0003800000 */
.L_x_96:
[----:B------:R-:W-:Y:S04]  /*6020*/  SHF.R.U32.HI R0, RZ, 0x15, R39 ;  /* 0x00000015ff007819 */ /* 0x000fe80000011627 */
[----:B------:R-:W-:Y:S01]  /*6030*/  LOP3.LUT P1, RZ, R0, 0x3, R75, 0x48, !PT ;  /* 0x0000000300ff7812 */ /* 0x000fe2000782484b */
[----:B------:R-:W-:Y:S01]  /*6040*/  @!UPT UIADD3 URZ, UPT, UPT, URZ, URZ, URZ ;  /* 0x000000fffffff290 */ /* 0x000fe2000fffe0ff */
[----:B---3--:R-:W-:Y:S11]  /*6050*/  @P0 BRA `(.L_x_101) ;  /* 0x0000000000080947 */ /* 0x008ff60003800000 */
[----:B------:R-:W1:Y:S02]  /*6060*/  SYNCS.PHASECHK.TRANS64.TRYWAIT P0, [R52+URZ+0xa0], R3 ;  /* 0x0000a003340075a7 */ /* 0x000e6400080011ff */
[----:B-1----:R-:W-:Y:S05]  /*6070*/  @!P0 BRA `(.L_x_102) ;  /* 0x0000003c00bc8947 */ /* 0x002fea0003800000 */
.L_x_101:
[----:B------:R-:W-:Y:S05]  /*6080*/  @!P1 BRA `(.L_x_103) ;  /* 0x0000000000409947 */ /* 0x000fea0003800000 */
[----:B------:R-:W2:Y:S01]  /*6090*/  LDCU.64 UR8, c[0x4][0x78] ;  /* 0x01000f00ff0877ac */ /* 0x000ea20008000a00 */
[----:B-1----:R-:W-:Y:S01]  /*60a0*/  MOV R3, 0x0 ;  /* 0x0000000000037802 */ /* 0x002fe20000000f00 */
[----:B------:R-:W-:Y:S02]  /*60b0*/  HFMA2 R12, -RZ, RZ, 0, 5.9604644775390625e-08 ;  /* 0x00000001ff0c7431 */ /* 0x000fe400000001ff */
[----:B------:R-:W-:Y:S02]  /*60c0*/  IMAD.MOV.U32 R8, RZ, RZ, 0x192 ;  /* 0x00000192ff087424 */ /* 0x000fe400078e00ff */
[----:B------:R-:W-:Y:S01]  /*60d0*/  IMAD.MOV.U32 R13, RZ, RZ, RZ ;  /* 0x000000ffff0d7224 */ /* 0x000fe200078e00ff */
[----:B------:R-:W1:Y:S01]  /*60e0*/  LDCU.64 UR6, c[0x4][0x80] ;  /* 0x01001000ff0677ac */ /* 0x000e620008000a00 */
[----:B------:R-:W3:Y:S01]  /*60f0*/  LDC.64 R2, c[0x4][R3] ;  /* 0x0100000003027b82 */ /* 0x000ee20000000a00 */
[----:B------:R-:W5:Y:S01]  /*6100*/  LDCU.64 UR4, c[0x4][0x18] ;  /* 0x01000300ff0477ac */ /* 0x000f620008000a00 */
[----:B--2---:R-:W-:Y:S01]  /*6110*/  MOV R5, UR9 ;  /* 0x0000000900057c02 */ /* 0x004fe20008000f00 */
[----:B------:R-:W-:Y:S01]  /*6120*/  IMAD.U32 R4, RZ, RZ, UR8 ;  /* 0x00000008ff047e24 */ /* 0x000fe2000f8e00ff */
[----:B-1----:R-:W-:Y:S01]  /*6130*/  MOV R7, UR7 ;  /* 0x0000000700077c02 */ /* 0x002fe20008000f00 */
[----:B------:R-:W-:Y:S01]  /*6140*/  IMAD.U32 R6, RZ, RZ, UR6 ;  /* 0x00000006ff067e24 */ /* 0x000fe2000f8e00ff */
[----:B-----5:R-:W-:Y:S01]  /*6150*/  MOV R11, UR5 ;  /* 0x00000005000b7c02 */ /* 0x020fe20008000f00 */
[----:B------:R-:W-:Y:S02]  /*6160*/  IMAD.U32 R10, RZ, RZ, UR4 ;  /* 0x00000004ff0a7e24 */ /* 0x000fe4000f8e00ff */
[----:B------:R-:W-:Y:S07]  /*6170*/  LEPC R20, `(.L_x_103) ;  /* 0x000000001014794e */ /* 0x000fee0000000000 */
[----:B---34-:R-:W-:Y:S05]  /*6180*/  CALL.ABS.NOINC R2 ;  /* 0x0000000002007343 */ /* 0x018fea0003c00000 */
.L_x_103:
[----:B------:R-:W-:Y:S05]  /*6190*/  WARPSYNC.ALL ;  /* 0x0000000000007948 */ /* 0x000fea0003800000 */
[----:B------:R-:W-:Y:S01]  /*61a0*/  R2UR UR4, R39 ;  /* 0x00000000270472ca */ /* 0x000fe200000e0000 */
[----:B------:R-:W-:Y:S01]  /*61b0*/  BSSY.RECONVERGENT B0, `(.L_x_104) ;  /* 0x00000a0000007945 */ /* 0x000fe20003800200 */
[C---:B------:R-:W-:Y:S02]  /*61c0*/  SHF.L.U32 R2, R48.reuse, 0x10, RZ ;  /* 0x0000001030027819 */ /* 0x040fe400000006ff */
[C---:B-1----:R-:W-:Y:S02]  /*61d0*/  PRMT R3, R48.reuse, 0x8880, RZ ;  /* 0x0000888030037816 */ /* 0x042fe400000000ff */
[----:B------:R-:W-:Y:S02]  /*61e0*/  SHF.L.U32 R41, R48, 0x8, RZ ;  /* 0x0000000830297819 */ /* 0x000fe400000006ff */
[----:B------:R-:W-:Y:S02]  /*61f0*/  SHF.L.U32 R42, R49, 0x10, RZ ;  /* 0x00000010312a7819 */ /* 0x000fe400000006ff */
[----:B------:R-:W-:Y:S02]  /*6200*/  IADD3 R60, PT, PT, R69, UR44, RZ ;  /* 0x0000002c453c7c10 */ /* 0x000fe4000fffe0ff */
[----:B------:R-:W-:Y:S01]  /*6210*/  SHF.R.S32.HI R42, RZ, 0x18, R42 ;  /* 0x00000018ff2a7819 */ /* 0x000fe2000001142a */
[----:B------:R-:W-:Y:S01]  /*6220*/  LDTM.16dp32bit_t0_t15.x32 R4, tmem[UR4] ;  /* 0x00000004000479ee */ /* 0x000fe20008a80000 */
[----:B------:R-:W1:Y:S01]  /*6230*/  LDTM.16dp32bit_t16_t31.x32 R4, tmem[UR4+0x20] ;  /* 0x00002004000479ee */ /* 0x000e620008aa0000 */
[----:B------:R-:W-:Y:S02]  /*6240*/  SHF.L.U32 R55, R80, 0x4, RZ ;  /* 0x0000000450377819 */ /* 0x000fe400000006ff */
[----:B------:R-:W-:Y:S02]  /*6250*/  ISETP.NE.AND P0, PT, R87, RZ, PT ;  /* 0x000000ff5700720c */ /* 0x000fe40003f05270 */
[----:B------:R-:W-:Y:S02]  /*6260*/  IADD3 R89, PT, PT, R60, R55, RZ ;  /* 0x000000373c597210 */ /* 0x000fe40007ffe0ff */
[----:B------:R-:W-:Y:S01]  /*6270*/  ISETP.NE.AND P6, PT, R61, RZ, PT ;  /* 0x000000ff3d00720c */ /* 0x000fe20003fc5270 */
[C---:B-1----:R-:W-:Y:S01]  /*6280*/  IMAD R0, R38.reuse, R4, RZ ;  /* 0x0000000426007224 */ /* 0x042fe200078e02ff */
[----:B------:R-:W-:Y:S01]  /*6290*/  SHF.R.S32.HI R4, RZ, 0x18, R2 ;  /* 0x00000018ff047819 */ /* 0x000fe20000011402 */
[C---:B------:R-:W-:Y:S01]  /*62a0*/  IMAD R2, R38.reuse, R5, RZ ;  /* 0x0000000526027224 */ /* 0x040fe200078e02ff */
[----:B------:R-:W-:Y:S01]  /*62b0*/  SHF.R.S32.HI R5, RZ, 0x18, R41 ;  /* 0x00000018ff057819 */ /* 0x000fe20000011429 */
[----:B------:R-:W-:Y:S01]  /*62c0*/  IMAD R0, R3, R40, R0 ;  /* 0x0000002803007224 */ /* 0x000fe200078e0200 */
[----:B------:R-:W-:Y:S01]  /*62d0*/  PRMT R41, R49, 0x8880, RZ ;  /* 0x0000888031297816 */ /* 0x000fe200000000ff */
[----:B------:R-:W-:Y:S02]  /*62e0*/  IMAD R3, R38, R6, RZ ;  /* 0x0000000626037224 */ /* 0x000fe400078e02ff */
[-C--:B------:R-:W-:Y:S01]  /*62f0*/  IMAD R2, R4, R40.reuse, R2 ;  /* 0x0000002804027224 */ /* 0x080fe200078e0202 */
[----:B------:R-:W-:Y:S01]  /*6300*/  SHF.R.S32.HI R4, RZ, 0x18, R48 ;  /* 0x00000018ff047819 */ /* 0x000fe20000011430 */
[----:B------:R-:W-:Y:S02]  /*6310*/  IMAD R7, R38, R7, RZ ;  /* 0x0000000726077224 */ /* 0x000fe400078e02ff */
[-C--:B------:R-:W-:Y:S02]  /*6320*/  IMAD R3, R5, R40.reuse, R3 ;  /* 0x0000002805037224 */ /* 0x080fe400078e0203 */
[----:B------:R-:W-:Y:S02]  /*6330*/  IMAD R7, R4, R40, R7 ;  /* 0x0000002804077224 */ /* 0x000fe400078e0207 */
[C---:B------:R-:W-:Y:S02]  /*6340*/  IMAD R6, R38.reuse, R11, RZ ;  /* 0x0000000b26067224 */ /* 0x040fe400078e02ff */
[C---:B------:R-:W-:Y:S01]  /*6350*/  IMAD R11, R38.reuse, R16, RZ ;  /* 0x00000010260b7224 */ /* 0x040fe200078e02ff */
[----:B------:R-:W-:Y:S01]  /*6360*/  I2IP.S8.S32.SAT R56, R7, R3, RZ ;  /* 0x0000000307387239 */ /* 0x000fe200000014ff */
[C---:B------:R-:W-:Y:S02]  /*6370*/  IMAD R16, R38.reuse, R21, RZ ;  /* 0x0000001526107224 */ /* 0x040fe400078e02ff */
[----:B------:R-:W-:Y:S01]  /*6380*/  IMAD R21, R38, R26, RZ ;  /* 0x0000001a26157224 */ /* 0x000fe200078e02ff */
[----:B------:R-:W-:Y:S01]  /*6390*/  I2IP.S8.S32.SAT R56, R2, R0, R56 ;  /* 0x0000000002387239 */ /* 0x000fe20000001438 */
[C---:B------:R-:W-:Y:S01]  /*63a0*/  IMAD R26, R38.reuse, R31, RZ ;  /* 0x0000001f261a7224 */ /* 0x040fe200078e02ff */
[----:B------:R-:W-:Y:S01]  /*63b0*/  SHF.R.S32.HI R2, RZ, 0x18, R49 ;  /* 0x00000018ff027819 */ /* 0x000fe20000011431 */
[C---:B------:R-:W-:Y:S02]  /*63c0*/  IMAD R3, R38.reuse, R8, RZ ;  /* 0x0000000826037224 */ /* 0x040fe400078e02ff */
[----:B------:R-:W-:Y:S02]  /*63d0*/  IMAD.SHL.U32 R31, R49, 0x100, RZ ;  /* 0x00000100311f7824 */ /* 0x000fe400078e00ff */
[C---:B------:R-:W-:Y:S02]  /*63e0*/  IMAD R8, R38.reuse, R13, RZ ;  /* 0x0000000d26087224 */ /* 0x040fe400078e02ff */
[C---:B------:R-:W-:Y:S01]  /*63f0*/  IMAD R13, R38.reuse, R18, RZ ;  /* 0x00000012260d7224 */ /* 0x040fe200078e02ff */
[----:B------:R-:W-:Y:S01]  /*6400*/  SHF.R.S32.HI R0, RZ, 0x18, R31 ;  /* 0x00000018ff007819 */ /* 0x000fe2000001141f */
[----:B------:R-:W-:Y:S01]  /*6410*/  IMAD R18, R38, R23, RZ ;  /* 0x0000001726127224 */ /* 0x000fe200078e02ff */
[----:B------:R-:W-:Y:S01]  /*6420*/  SHF.L.U32 R31, R50, 0x10, RZ ;  /* 0x00000010321f7819 */ /* 0x000fe200000006ff */
[C---:B------:R-:W-:Y:S02]  /*6430*/  IMAD R4, R38.reuse, R9, RZ ;  /* 0x0000000926047224 */ /* 0x040fe400078e02ff */
[C---:B------:R-:W-:Y:S01]  /*6440*/  IMAD R23, R38.reuse, R28, RZ ;  /* 0x0000001c26177224 */ /* 0x040fe200078e02ff */
[----:B------:R-:W-:Y:S01]  /*6450*/  SHF.R.S32.HI R31, RZ, 0x18, R31 ;  /* 0x00000018ff1f7819 */ /* 0x000fe2000001141f */
[C---:B------:R-:W-:Y:S02]  /*6460*/  IMAD R7, R38.reuse, R12, RZ ;  /* 0x0000000c26077224 */ /* 0x040fe400078e02ff */
[----:B------:R-:W-:Y:S01]  /*6470*/  IMAD R28, R38, R33, RZ ;  /* 0x00000021261c7224 */ /* 0x000fe200078e02ff */
[----:B------:R-:W-:Y:S01]  /*6480*/  PRMT R33, R50, 0x8880, RZ ;  /* 0x0000888032217816 */ /* 0x000fe200000000ff */
[----:B------:R-:W-:Y:S02]  /*6490*/  IMAD R3, R41, R40, R3 ;  /* 0x0000002829037224 */ /* 0x000fe400078e0203 */
[C---:B------:R-:W-:Y:S02]  /*64a0*/  IMAD R12, R38.reuse, R17, RZ ;  /* 0x00000011260c7224 */ /* 0x040fe400078e02ff */
[C---:B------:R-:W-:Y:S02]  /*64b0*/  IMAD R5, R38.reuse, R10, RZ ;  /* 0x0000000a26057224 */ /* 0x040fe400078e02ff */
[----:B------:R-:W-:Y:S02]  /*64c0*/  IMAD R17, R38, R22, RZ ;  /* 0x0000001626117224 */ /* 0x000fe400078e02ff */
[----:B------:R-:W-:Y:S02]  /*64d0*/  IMAD R4, R42, R40, R4 ;  /* 0x000000282a047224 */ /* 0x000fe400078e0204 */
[C---:B------:R-:W-:Y:S02]  /*64e0*/  IMAD R22, R38.reuse, R27, RZ ;  /* 0x0000001b26167224 */ /* 0x040fe400078e02ff */
[----:B------:R-:W-:Y:S01]  /*64f0*/  IMAD R27, R38, R32, RZ ;  /* 0x00000020261b7224 */ /* 0x000fe200078e02ff */
[----:B------:R-:W-:Y:S01]  /*6500*/  SHF.L.U32 R32, R50, 0x8, RZ ;  /* 0x0000000832207819 */ /* 0x000fe200000006ff */
[-C--:B------:R-:W-:Y:S02]  /*6510*/  IMAD R5, R0, R40.reuse, R5 ;  /* 0x0000002800057224 */ /* 0x080fe400078e0205 */
[----:B------:R-:W-:Y:S01]  /*6520*/  IMAD.MOV.U32 R0, RZ, RZ, R33 ;  /* 0x000000ffff007224 */ /* 0x000fe200078e0021 */
[----:B------:R-:W-:Y:S01]  /*6530*/  SHF.R.S32.HI R32, RZ, 0x18, R32 ;  /* 0x00000018ff207819 */ /* 0x000fe20000011420 */
[-C--:B------:R-:W-:Y:S01]  /*6540*/  IMAD R6, R2, R40.reuse, R6 ;  /* 0x0000002802067224 */ /* 0x080fe200078e0206 */
[----:B------:R-:W-:Y:S01]  /*6550*/  SHF.R.S32.HI R2, RZ, 0x18, R50 ;  /* 0x00000018ff027819 */ /* 0x000fe20000011432 */
[----:B------:R-:W-:Y:S01]  /*6560*/  IMAD R7, R0, R40, R7 ;  /* 0x0000002800077224 */ /* 0x000fe200078e0207 */
[----:B------:R-:W-:Y:S01]  /*6570*/  PRMT R0, R51, 0x8880, RZ ;  /* 0x0000888033007816 */ /* 0x000fe200000000ff */
[----:B------:R-:W-:Y:S01]  /*6580*/  IMAD R9, R38, R14, RZ ;  /* 0x0000000e26097224 */ /* 0x000fe200078e02ff */
[----:B------:R-:W-:Y:S01]  /*6590*/  I2IP.S8.S32.SAT R6, R6, R5, RZ ;  /* 0x0000000506067239 */ /* 0x000fe200000014ff */
[-C--:B------:R-:W-:Y:S01]  /*65a0*/  IMAD R8, R31, R40.reuse, R8 ;  /* 0x000000281f087224 */ /* 0x080fe200078e0208 */
[C---:B------:R-:W-:Y:S01]  /*65b0*/  SHF.L.U32 R31, R51.reuse, 0x8, RZ ;  /* 0x00000008331f7819 */ /* 0x040fe200000006ff */
[----:B------:R-:W-:Y:S01]  /*65c0*/  IMAD R10, R38, R15, RZ ;  /* 0x0000000f260a7224 */ /* 0x000fe200078e02ff */
[----:B------:R-:W-:Y:S01]  /*65d0*/  I2IP.S8.S32.SAT R57, R4, R3, R6 ;  /* 0x0000000304397239 */ /* 0x000fe20000001406 */
[-C--:B------:R-:W-:Y:S01]  /*65e0*/  IMAD R9, R32, R40.reuse, R9 ;  /* 0x0000002820097224 */ /* 0x080fe200078e0209 */
[----:B------:R-:W-:Y:S01]  /*65f0*/  SHF.R.S32.HI R5, RZ, 0x18, R31 ;  /* 0x00000018ff057819 */ /* 0x000fe2000001141f */
[-C--:B------:R-:W-:Y:S01]  /*6600*/  IMAD R10, R2, R40.reuse, R10 ;  /* 0x00000028020a7224 */ /* 0x080fe200078e020a */
[----:B------:R-:W-:Y:S01]  /*6610*/  SHF.L.U32 R2, R51, 0x10, RZ ;  /* 0x0000001033027819 */ /* 0x000fe200000006ff */
[----:B------:R-:W-:Y:S01]  /*6620*/  IMAD R11, R0, R40, R11 ;  /* 0x00000028000b7224 */ /* 0x000fe200078e020b */
[----:B------:R-:W-:Y:S01]  /*6630*/  SHF.R.S32.HI R0, RZ, 0x18, R51 ;  /* 0x00000018ff007819 */ /* 0x000fe20000011433 */
[C---:B------:R-:W-:Y:S01]  /*6640*/  IMAD R15, R38.reuse, R20, RZ ;  /* 0x00000014260f7224 */ /* 0x040fe200078e02ff */
[----:B------:R-:W-:Y:S01]  /*6650*/  SHF.R.S32.HI R2, RZ, 0x18, R2 ;  /* 0x00000018ff027819 */ /* 0x000fe20000011402 */
[C---:B------:R-:W-:Y:S01]  /*6660*/  IMAD R14, R38.reuse, R19, RZ ;  /* 0x00000013260e7224 */ /* 0x040fe200078e02ff */
[C---:B----4-:R-:W-:Y:S01]  /*6670*/  SHF.L.U32 R4, R45.reuse, 0x10, RZ ;  /* 0x000000102d047819 */ /* 0x050fe200000006ff */
[----:B------:R-:W-:Y:S01]  /*6680*/  IMAD R19, R38, R24, RZ ;  /* 0x0000001826137224 */ /* 0x000fe200078e02ff */
[----:B------:R-:W-:Y:S01]  /*6690*/  PRMT R3, R45, 0x8880, RZ ;  /* 0x000088802d037816 */ /* 0x000fe200000000ff */
[-C--:B------:R-:W-:Y:S01]  /*66a0*/  IMAD R12, R2, R40.reuse, R12 ;  /* 0x00000028020c7224 */ /* 0x080fe200078e020c */
[----:B------:R-:W-:Y:S01]  /*66b0*/  PRMT R2, R44, 0x8880, RZ ;  /* 0x000088802c027816 */ /* 0x000fe200000000ff */
[-C--:B------:R-:W-:Y:S01]  /*66c0*/  IMAD R13, R5, R40.reuse, R13 ;  /* 0x00000028050d7224 */ /* 0x080fe200078e020d */
[----:B------:R-:W-:Y:S01]  /*66d0*/  SHF.R.S32.HI R4, RZ, 0x18, R4 ;  /* 0x00000018ff047819 */ /* 0x000fe20000011404 */
[----:B------:R-:W-:Y:S01]  /*66e0*/  IMAD R14, R0, R40, R14 ;  /* 0x00000028000e7224 */ /* 0x000fe200078e020e */
[----:B------:R-:W-:Y:S01]  /*66f0*/  MOV R0, R2 ;  /* 0x0000000200007202 */ /* 0x000fe20000000f00 */
[----:B------:R-:W-:Y:S01]  /*6700*/  IMAD.U32 R5, R44, 0x10000, RZ ;  /* 0x000100002c057824 */ /* 0x000fe200078e00ff */
[----:B------:R-:W-:Y:S01]  /*6710*/  I2IP.S8.S32.SAT R9, R10, R9, RZ ;  /* 0x000000090a097239 */ /* 0x000fe200000014ff */
[----:B------:R-:W-:Y:S01]  /*6720*/  IMAD R20, R38, R25, RZ ;  /* 0x0000001926147224 */ /* 0x000fe200078e02ff */
[----:B------:R-:W-:Y:S01]  /*6730*/  I2IP.S8.S32.SAT R13, R14, R13, RZ ;  /* 0x0000000d0e0d7239 */ /* 0x000fe200000014ff */
[----:B------:R-:W-:Y:S01]  /*6740*/  IMAD R15, R0, R40, R15 ;  /* 0x00000028000f7224 */ /* 0x000fe200078e020f */
[----:B------:R-:W-:Y:S01]  /*6750*/  SHF.R.S32.HI R2, RZ, 0x18, R5 ;  /* 0x00000018ff027819 */ /* 0x000fe20000011405 */
[----:B------:R-:W-:Y:S01]  /*6760*/  IMAD R24, R38, R29, RZ ;  /* 0x0000001d26187224 */ /* 0x000fe200078e02ff */
[----:B------:R-:W-:Y:S01]  /*6770*/  SHF.L.U32 R0, R44, 0x8, RZ ;  /* 0x000000082c007819 */ /* 0x000fe200000006ff */
[----:B------:R-:W-:Y:S01]  /*6780*/  IMAD R25, R38, R30, RZ ;  /* 0x0000001e26197224 */ /* 0x000fe200078e02ff */
[----:B------:R-:W-:Y:S01]  /*6790*/  I2IP.S8.S32.SAT R58, R8, R7, R9 ;  /* 0x00000007083a7239 */ /* 0x000fe20000001409 */
[----:B------:R-:W-:Y:S01]  /*67a0*/  IMAD R16, R2, R40, R16 ;  /* 0x0000002802107224 */ /* 0x000fe200078e0210 */
[----:B------:R-:W-:Y:S01]  /*67b0*/  SHF.R.S32.HI R0, RZ, 0x18, R0 ;  /* 0x00000018ff007819 */ /* 0x000fe20000011400 */
[----:B------:R-:W-:Y:S01]  /*67c0*/  IMAD R29, R38, R34, RZ ;  /* 0x00000022261d7224 */ /* 0x000fe200078e02ff */
[----:B------:R-:W-:Y:S01]  /*67d0*/  SHF.R.S32.HI R2, RZ, 0x18, R44 ;  /* 0x00000018ff027819 */ /* 0x000fe2000001142c */
[----:B------:R-:W-:Y:S01]  /*67e0*/  IMAD.SHL.U32 R5, R45, 0x100, RZ ;  /* 0x000001002d057824 */ /* 0x000fe200078e00ff */
[----:B------:R-:W-:Y:S01]  /*67f0*/  I2IP.S8.S32.SAT R59, R12, R11, R13 ;  /* 0x0000000b0c3b7239 */ /* 0x000fe2000000140d */
[-C--:B------:R-:W-:Y:S02]  /*6800*/  IMAD R17, R0, R40.reuse, R17 ;  /* 0x0000002800117224 */ /* 0x080fe400078e0211 */
[-C--:B------:R-:W-:Y:S01]  /*6810*/  IMAD R18, R2, R40.reuse, R18 ;  /* 0x0000002802127224 */ /* 0x080fe200078e0212 */
[----:B------:R-:W-:Y:S01]  /*6820*/  SHF.R.S32.HI R0, RZ, 0x18, R5 ;  /* 0x00000018ff007819 */ /* 0x000fe20000011405 */
[-C--:B------:R-:W-:Y:S01]  /*6830*/  IMAD R19, R3, R40.reuse, R19 ;  /* 0x0000002803137224 */ /* 0x080fe200078e0213 */
[----:B------:R-:W-:Y:S01]  /*6840*/  SHF.R.S32.HI R2, RZ, 0x18, R45 ;  /* 0x00000018ff027819 */ /* 0x000fe2000001142d */
[-C--:B------:R-:W-:Y:S01]  /*6850*/  IMAD R20, R4, R40.reuse, R20 ;  /* 0x0000002804147224 */ /* 0x080fe200078e0214 */
[----:B------:R-:W-:Y:S01]  /*6860*/  SHF.L.U32 R4, R46, 0x10, RZ ;  /* 0x000000102e047819 */ /* 0x000fe200000006ff */
[-C--:B------:R-:W-:Y:S01]  /*6870*/  IMAD R21, R0, R40.reuse, R21 ;  /* 0x0000002800157224 */ /* 0x080fe200078e0215 */
[C---:B------:R-:W-:Y:S01]  /*6880*/  PRMT R0, R46.reuse, 0x8880, RZ ;  /* 0x000088802e007816 */ /* 0x040fe200000000ff */
[----:B------:R1:W-:Y:S01]  /*6890*/  STS.128 [R69+UR44+0x4200], R56 ;  /* 0x0042003845007988 */ /* 0x0003e20008000c2c */
[----:B------:R-:W-:Y:S01]  /*68a0*/  SHF.L.U32 R3, R46, 0x8, RZ ;  /* 0x000000082e037819 */ /* 0x000fe200000006ff */
[-C--:B------:R-:W-:Y:S01]  /*68b0*/  IMAD R22, R2, R40.reuse, R22 ;  /* 0x0000002802167224 */ /* 0x080fe200078e0216 */
[----:B------:R-:W-:Y:S01]  /*68c0*/  SHF.R.S32.HI R2, RZ, 0x18, R4 ;  /* 0x00000018ff027819 */ /* 0x000fe20000011404 */
[-C--:B------:R-:W-:Y:S01]  /*68d0*/  IMAD R23, R0, R40.reuse, R23 ;  /* 0x0000002800177224 */ /* 0x080fe200078e0217 */
[----:B------:R-:W-:Y:S01]  /*68e0*/  SHF.R.S32.HI R3, RZ, 0x18, R3 ;  /* 0x00000018ff037819 */ /* 0x000fe20000011403 */
[----:B------:R-:W-:Y:S01]  /*68f0*/  IMAD R30, R38, R35, RZ ;  /* 0x00000023261e7224 */ /* 0x000fe200078e02ff */
[----:B------:R-:W-:Y:S01]  /*6900*/  SHF.R.S32.HI R0, RZ, 0x18, R46 ;  /* 0x00000018ff007819 */ /* 0x000fe2000001142e */
[-C--:B------:R-:W-:Y:S01]  /*6910*/  IMAD R24, R2, R40.reuse, R24 ;  /* 0x0000002802187224 */ /* 0x080fe200078e0218 */
[----:B------:R-:W-:Y:S01]  /*6920*/  PRMT R2, R47, 0x8880, RZ ;  /* 0x000088802f027816 */ /* 0x000fe200000000ff */
[-C--:B------:R-:W-:Y:S01]  /*6930*/  IMAD R25, R3, R40.reuse, R25 ;  /* 0x0000002803197224 */ /* 0x080fe200078e0219 */
[C---:B------:R-:W-:Y:S01]  /*6940*/  SHF.L.U32 R3, R47.reuse, 0x10, RZ ;  /* 0x000000102f037819 */ /* 0x040fe200000006ff */
[----:B------:R-:W-:Y:S01]  /*6950*/  IMAD.SHL.U32 R4, R47, 0x100, RZ ;  /* 0x000001002f047824 */ /* 0x000fe200078e00ff */
[----:B------:R-:W-:Y:S01]  /*6960*/  SHF.R.S32.HI R5, RZ, 0x18, R47 ;  /* 0x00000018ff057819 */ /* 0x000fe2000001142f */
[-C--:B------:R-:W-:Y:S01]  /*6970*/  IMAD R26, R0, R40.reuse, R26 ;  /* 0x00000028001a7224 */ /* 0x080fe200078e021a */
[----:B------:R-:W-:Y:S01]  /*6980*/  SHF.R.S32.HI R3, RZ, 0x18, R3 ;  /* 0x00000018ff037819 */ /* 0x000fe20000011403 */
[-C--:B------:R-:W-:Y:S01]  /*6990*/  IMAD R27, R2, R40.reuse, R27 ;  /* 0x00000028021b7224 */ /* 0x080fe200078e021b */
[----:B------:R-:W-:Y:S02]  /*69a0*/  SHF.R.S32.HI R4, RZ, 0x18, R4 ;  /* 0x00000018ff047819 */ /* 0x000fe40000011404 */
[----:B------:R-:W-:Y:S01]  /*69b0*/  I2IP.S8.S32.SAT R17, R18, R17, RZ ;  /* 0x0000001112117239 */ /* 0x000fe200000014ff */
[-C--:B------:R-:W-:Y:S01]  /*69c0*/  IMAD R28, R3, R40.reuse, R28 ;  /* 0x00000028031c7224 */ /* 0x080fe200078e021c */
[----:B------:R-:W-:Y:S01]  /*69d0*/  I2IP.S8.S32.SAT R21, R22, R21, RZ ;  /* 0x0000001516157239 */ /* 0x000fe200000014ff */
[-C--:B------:R-:W-:Y:S01]  /*69e0*/  IMAD R29, R4, R40.reuse, R29 ;  /* 0x00000028041d7224 */ /* 0x080fe200078e021d */
[----:B------:R-:W-:Y:S01]  /*69f0*/  I2IP.S8.S32.SAT R16, R16, R15, R17 ;  /* 0x0000000f10107239 */ /* 0x000fe20000001411 */
[----:B------:R-:W-:Y:S01]  /*6a00*/  IMAD R30, R5, R40, R30 ;  /* 0x00000028051e7224 */ /* 0x000fe200078e021e */
[----:B------:R-:W-:Y:S02]  /*6a10*/  I2IP.S8.S32.SAT R17, R20, R19, R21 ;  /* 0x0000001314117239 */ /* 0x000fe40000001415 */
[----:B------:R-:W-:Y:S02]  /*6a20*/  I2IP.S8.S32.SAT R18, R26, R25, RZ ;  /* 0x000000191a127239 */ /* 0x000fe400000014ff */
[----:B------:R-:W-:Y:S02]  /*6a30*/  I2IP.S8.S32.SAT R19, R30, R29, RZ ;  /* 0x0000001d1e137239 */ /* 0x000fe400000014ff */
[----:B------:R-:W-:Y:S02]  /*6a40*/  I2IP.S8.S32.SAT R18, R24, R23, R18 ;  /* 0x0000001718127239 */ /* 0x000fe40000001412 */
[----:B------:R-:W-:Y:S02]  /*6a50*/  I2IP.S8.S32.SAT R19, R28, R27, R19 ;  /* 0x0000001b1c137239 */ /* 0x000fe40000001413 */
[----:B------:R-:W-:Y:S02]  /*6a60*/  LEA R0, R82, UR44, 0x3 ;  /* 0x0000002c52007c11 */ /* 0x000fe4000f8e18ff */
[----:B------:R-:W-:Y:S01]  /*6a70*/  @P6 SHF.L.U32 R2, R81, 0x1f, RZ ;  /* 0x0000001f51026819 */ /* 0x000fe200000006ff */
[----:B------:R1:W-:Y:S01]  /*6a80*/  STS.128 [R89+0x4210], R16 ;  /* 0x0042101059007388 */ /* 0x0003e20000000c00 */
[----:B------:R-:W-:Y:S01]  /*6a90*/  @!PT LDS RZ, [RZ] ;  /* 0x00000000fffff984 */ /* 0x000fe20000000800 */
[----:B------:R-:W-:Y:S01]  /*6aa0*/  @!PT LDS RZ, [RZ] ;  /* 0x00000000fffff984 */ /* 0x000fe20000000800 */
[----:B------:R-:W-:Y:S01]  /*6ab0*/  @!PT LDS RZ, [RZ] ;  /* 0x00000000fffff984 */ /* 0x000fe20000000800 */
[----:B------:R-:W-:Y:S01]  /*6ac0*/  @!PT LDS RZ, [RZ] ;  /* 0x00000000fffff984 */ /* 0x000fe20000000800 */
[----:B------:R2:W-:Y:S07]  /*6ad0*/  MEMBAR.ALL.CTA ;  /* 0x0000000000007992 */ /* 0x0005ee0000008000 */
[----:B--2---:R-:W2:Y:S02]  /*6ae0*/  FENCE.VIEW.ASYNC.S ;  /* 0x00000000000073c6 */ /* 0x004ea40000000000 */
[----:B--2---:R-:W-:Y:S06]  /*6af0*/  BAR.SYNC.DEFER_BLOCKING 0x1, 0x80 ;  /* 0x0042000000007b1d */ /* 0x004fec0000010000 */
[----:B------:R-:W-:Y:S05]  /*6b00*/  @P0 BRA `(.L_x_105) ;  /* 0x0000000000280947 */ /* 0x000fea0003800000 */
[----:B------:R-:W-:Y:S01]  /*6b10*/  UIADD3 UR4, UPT, UPT, UR44, 0x4200, URZ ;  /* 0x000042002c047890 */ /* 0x000fe2000fffe0ff */
[----:B------:R-:W-:Y:S05]  /*6b20*/  UMOV UR51, UR36 ;  /* 0x0000002400337c82 */ /* 0x000fea0008000000 */
[----:B------:R-:W-:Y:S01]  /*6b30*/  MOV R86, UR4 ;  /* 0x0000000400567c02 */ /* 0x000fe20008000f00 */
[----:B------:R-:W-:Y:S03]  /*6b40*/  UIADD3 UR4, UP0, UPT, UR62, 0x680, URZ ;  /* 0x000006803e047890 */ /* 0x000fe6000ff1e0ff */
[----:B------:R-:W-:Y:S01]  /*6b50*/  R2UR UR48, R86 ;  /* 0x00000000563072ca */ /* 0x000fe200000e0000 */
[----:B------:R-:W-:Y:S11]  /*6b60*/  UIADD3.X UR5, UPT, UPT, URZ, UR63, URZ, UP0, !UPT ;  /* 0x0000003fff057290 */ /* 0x000ff600087fe4ff */
[----:B------:R-:W-:Y:S01]  /*6b70*/  @!UPT UIADD3 URZ, UPT, UPT, URZ, URZ, URZ ;  /* 0x000000fffffff290 */ /* 0x000fe2000fffe0ff */
[----:B------:R2:W-:Y:S01]  /*6b80*/  UTMASTG.3D [UR48], [UR4] ;  /* 0x00000030040073b5 */ /* 0x0005e20008010000 */
[----:B------:R0:W-:Y:S01]  /*6b90*/  UTMACMDFLUSH ;  /* 0x00000000000079b7 */ /* 0x0001e20000000000 */
[----:B--2---:R-:W-:Y:S04]  /*6ba0*/  DEPBAR.LE SB0, 0x1 ;  /* 0x000080400000791a */ /* 0x004fe80000000000 */
.L_x_105:
[----:B------:R-:W-:Y:S05]  /*6bb0*/  BSYNC.RECONVERGENT B0 ;  /* 0x0000000000007941 */ /* 0x000fea0003800200 */
.L_x_104:
[----:B------:R-:W-:Y:S06]  /*6bc0*/  BAR.SYNC.DEFER_BLOCKING 0x1, 0x80 ;  /* 0x0042000000007b1d */ /* 0x000fec0000010000 */
[----:B------:R-:W2:Y:S01]  /*6bd0*/  @P6 SYNCS.PHASECHK.TRANS64.TRYWAIT P0, [R0+URZ+0x30], R2 ;  /* 0x00003002000065a7 */ /* 0x000ea200080011ff */
[----:B------:R-:W-:Y:S01]  /*6be0*/  BSSY B1, `(.L_x_106) ;  /* 0x000001f000017945 */ /* 0x000fe20003800000 */
[----:B--2---:R-:W-:Y:S03]  /*6bf0*/  @P6 SEL R53, RZ, 0x1, !P0 ;  /* 0x00000001ff356807 */ /* 0x004fe60004000000 */
[----:B------:R-:W-:Y:S05]  /*6c00*/  @!P6 BRA `(.L_x_107) ;  /* 0x000000000070e947 */ /* 0x000fea0003800000 */
[----:B------:R-:W-:Y:S01]  /*6c10*/  ISETP.NE.AND P1, PT, R54, RZ, PT ;  /* 0x000000ff3600720c */ /* 0x000fe20003f25270 */
[----:B------:R-:W-:Y:S01]  /*6c20*/  BSSY B0, `(.L_x_108) ;  /* 0x0000008000007945 */ /* 0x000fe20003800000 */
[----:B------:R-:W-:Y:S11]  /*6c30*/  ISETP.NE.AND P0, PT, R53, RZ, PT ;  /* 0x000000ff3500720c */ /* 0x000ff60003f05270 */
[----:B------:R-:W-:Y:S04]  /*6c40*/  @P1 IMAD R4, R82, 0x1000, R60 ;  /* 0x0000100052041824 */ /* 0x000fe800078e023c */
[----:B------:R-:W-:Y:S01]  /*6c50*/  @P1 IMAD.IADD R3, R55, 0x1, R4 ;  /* 0x0000000137031824 */ /* 0x000fe200078e0204 */
[----:B------:R-:W-:Y:S06]  /*6c60*/  @P0 BRA `(.L_x_109) ;  /* 0x00000000000c0947 */ /* 0x000fec0003800000 */
[----:B------:R-:W-:Y:S04]  /*6c70*/  SHF.L.U32 R2, R81, 0x1f, RZ ;  /* 0x0000001f51027819 */ /* 0x000fe800000006ff */
[----:B------:R-:W2:Y:S02]  /*6c80*/  SYNCS.PHASECHK.TRANS64.TRYWAIT P0, [R0+URZ+0x30], R2 ;  /* 0x00003002000075a7 */ /* 0x000ea400080011ff */
[----:B--2---:R-:W-:Y:S05]  /*6c90*/  @!P0 BRA `(.L_x_110) ;  /* 0x0000003000c88947 */ /* 0x004fea0003800000 */
.L_x_109:
[----:B------:R-:W-:Y:S05]  /*6ca0*/  BSYNC B0 ;  /* 0x0000000000007941 */ /* 0x000fea0003800000 */
.L_x_108:
[----:B------:R-:W-:Y:S01]  /*6cb0*/  ISETP.NE.AND P0, PT, R54, RZ, PT ;  /* 0x000000ff3600720c */ /* 0x000fe20003f05270 */
[----:B--2---:R-:W-:Y:S02]  /*6cc0*/  VIADD R2, R0, 0x50 ;  /* 0x0000005000027836 */ /* 0x004fe40000000000 */
[----:B------:R-:W-:Y:S02]  /*6cd0*/  IMAD.U32 R0, RZ, RZ, UR45 ;  /* 0x0000002dff007e24 */ /* 0x000fe4000f8e00ff */
[----:B------:R-:W-:Y:S03]  /*6ce0*/  VIADD R82, R82, 0x1 ;  /* 0x0000000152527836 */ /* 0x000fe60000000000 */
[----:B------:R-:W-:Y:S05]  /*6cf0*/  PRMT R0, R0, 0x654, R2 ;  /* 0x0000065400007816 */ /* 0x000fea0000000002 */
[----:B------:R2:W3:Y:S04]  /*6d00*/  @P0 LDS.128 R48, [R4+0x200] ;  /* 0x0002000004300984 */ /* 0x0004e80000000c00 */
        /* <DEDUP_REMOVED lines=11> */
[----:B--23--:R-:W-:Y:S02]  /*6dc0*/  LOP3.LUT R81, R81, R0, RZ, 0x3c, !PT ;  /* 0x0000000051517212 */ /* 0x00cfe400078e3cff */
.L_x_107:
[----:B------:R-:W-:Y:S05]  /*6dd0*/  BSYNC B1 ;  /* 0x0000000000017941 */ /* 0x000fea0003800000 */
.L_x_106:
[----:B------:R-:W-:Y:S05]  /*6de0*/  VIADD R0, R39, 0x40 ;  /* 0x0000004027007836 */ /* 0x000fea0000000000 */
[----:B------:R-:W-:Y:S04]  /*6df0*/  SHF.R.U32.HI R0, RZ, 0x15, R0 ;  /* 0x00000015ff007819 */ /* 0x000fe80000011600 */
[----:B------:R-:W-:Y:S11]  /*6e00*/  LOP3.LUT P0, RZ, R0, 0x3, R75, 0x48, !PT ;  /* 0x0000000300ff7812 */ /* 0x000ff6000780484b */
[----:B------:R-:W-:Y:S02]  /*6e10*/  @!UPT UIADD3 URZ, UPT, UPT, URZ, URZ, URZ ;  /* 0x000000fffffff290 */ /* 0x000fe4000fffe0ff */
[----:B------:R-:W-:Y:S05]  /*6e20*/  @!P0 BRA `(.L_x_111) ;  /* 0x0000000000408947 */ /* 0x000fea0003800000 */
[----:B------:R-:W2:Y:S01]  /*6e30*/  LDCU.64 UR8, c[0x4][0x78] ;  /* 0x01000f00ff0877ac */ /* 0x000ea20008000a00 */
[----:B------:R-:W-:Y:S01]  /*6e40*/  MOV R3, 0x0 ;  /* 0x0000000000037802 */ /* 0x000fe20000000f00 */
[----:B------:R-:W-:Y:S02]  /*6e50*/  HFMA2 R12, -RZ, RZ, 0, 5.9604644775390625e-08 ;  /* 0x00000001ff0c7431 */ /* 0x000fe400000001ff */
[----:B------:R-:W-:Y:S02]  /*6e60*/  IMAD.MOV.U32 R8, RZ, RZ, 0x192 ;  /* 0x00000192ff087424 */ /* 0x000fe400078e00ff */
[----:B------:R-:W-:Y:S01]  /*6e70*/  IMAD.MOV.U32 R13, RZ, RZ, RZ ;  /* 0x000000ffff0d7224 */ /* 0x000fe200078e00ff */
[----:B------:R-:W3:Y:S01]  /*6e80*/  LDCU.64 UR6, c[0x4][0x80] ;  /* 0x01001000ff0677ac */ /* 0x000ee20008000a00 */
[----:B------:R-:W1:Y:S01]  /*6e90*/  LDC.64 R2, c[0x4][R3] ;  /* 0x0100000003027b82 */ /* 0x000e620000000a00 */
[----:B------:R-:W5:Y:S01]  /*6ea0*/  LDCU.64 UR4, c[0x4][0x18] ;  /* 0x01000300ff0477ac */ /* 0x000f620008000a00 */
[----:B--2---:R-:W-:Y:S01]  /*6eb0*/  MOV R5, UR9 ;  /* 0x0000000900057c02 */ /* 0x004fe20008000f00 */
[----:B------:R-:W-:Y:S01]  /*6ec0*/  IMAD.U32 R4, RZ, RZ, UR8 ;  /* 0x00000008ff047e24 */ /* 0x000fe2000f8e00ff */
[----:B---3--:R-:W-:Y:S01]  /*6ed0*/  MOV R7, UR7 ;  /* 0x0000000700077c02 */ /* 0x008fe20008000f00 */
[----:B------:R-:W-:Y:S01]  /*6ee0*/  IMAD.U32 R6, RZ, RZ, UR6 ;  /* 0x00000006ff067e24 */ /* 0x000fe2000f8e00ff */
[----:B-----5:R-:W-:Y:S01]  /*6ef0*/  MOV R11, UR5 ;  /* 0x00000005000b7c02 */ /* 0x020fe20008000f00 */
[----:B------:R-:W-:Y:S02]  /*6f00*/  IMAD.U32 R10, RZ, RZ, UR4 ;  /* 0x00000004ff0a7e24 */ /* 0x000fe4000f8e00ff */
[----:B------:R-:W-:Y:S07]  /*6f10*/  LEPC R20, `(.L_x_111) ;  /* 0x000000001014794e */ /* 0x000fee0000000000 */
[----:B-1--4-:R-:W-:Y:S05]  /*6f20*/  CALL.ABS.NOINC R2 ;  /* 0x0000000002007343 */ /* 0x012fea0003c00000 */
.L_x_111:
[C---:B------:R-:W-:Y:S01]  /*6f30*/  SHF.L.U32 R2, R48.reuse, 0x10, RZ ;  /* 0x0000001030027819 */ /* 0x040fe200000006ff */
[----:B------:R-:W-:Y:S05]  /*6f40*/  WARPSYNC.ALL ;  /* 0x0000000000007948 */ /* 0x000fea0003800000 */
[----:B------:R-:W-:Y:S01]  /*6f50*/  R2UR UR4, R39 ;  /* 0x00000000270472ca */ /* 0x000fe200000e0000 */
[----:B------:R-:W-:Y:S01]  /*6f60*/  BSSY.RECONVERGENT B0, `(.L_x_112) ;  /* 0x0000099000007945 */ /* 0x000fe20003800200 */
[C---:B------:R-:W-:Y:S02]  /*6f70*/  PRMT R3, R48.reuse, 0x8880, RZ ;  /* 0x0000888030037816 */ /* 0x040fe400000000ff */
[----:B------:R-:W-:Y:S02]  /*6f80*/  SHF.L.U32 R41, R48, 0x8, RZ ;  /* 0x0000000830297819 */ /* 0x000fe400000006ff */
[C---:B------:R-:W-:Y:S02]  /*6f90*/  SHF.L.U32 R42, R49.reuse, 0x10, RZ ;  /* 0x00000010312a7819 */ /* 0x040fe400000006ff */
[----:B------:R-:W-:Y:S02]  /*6fa0*/  SHF.L.U32 R43, R49, 0x8, RZ ;  /* 0x00000008312b7819 */ /* 0x000fe400000006ff */
[----:B------:R-:W-:Y:S02]  /*6fb0*/  SHF.R.S32.HI R42, RZ, 0x18, R42 ;  /* 0x00000018ff2a7819 */ /* 0x000fe4000001142a */
[----:B------:R-:W-:Y:S01]  /*6fc0*/  SHF.R.S32.HI R43, RZ, 0x18, R43 ;  /* 0x00000018ff2b7819 */ /* 0x000fe2000001142b */
[----:B-1----:R-:W-:Y:S01]  /*6fd0*/  LDTM.16dp32bit_t0_t15.x32 R4, tmem[UR4+0x40] ;  /* 0x00004004000479ee */ /* 0x002fe20008a80000 */
[----:B------:R-:W1:Y:S01]  /*6fe0*/  LDTM.16dp32bit_t16_t31.x32 R4, tmem[UR4+0x60] ;  /* 0x00006004000479ee */ /* 0x000e620008aa0000 */
[----:B------:R-:W-:Y:S02]  /*6ff0*/  ISETP.NE.AND P0, PT, R87, RZ, PT ;  /* 0x000000ff5700720c */ /* 0x000fe40003f05270 */
        /* <DEDUP_REMOVED lines=16> */
[----:B------:R-:W-:Y:S01]  /*7100*/  IMAD R5, R38, R9, RZ ;  /* 0x0000000926057224 */ /* 0x000fe200078e02ff */
[----:B------:R-:W-:Y:S01]  /*7110*/  PRMT R7, R50, 0x8880, RZ ;  /* 0x0000888032077816 */ /* 0x000fe200000000ff */
[----:B------:R-:W-:Y:S01]  /*7120*/  IMAD R12, R38, R16, RZ ;  /* 0x00000010260c7224 */ /* 0x000fe200078e02ff */
[----:B------:R-:W-:Y:S01]  /*7130*/  I2IP.S8.S32.SAT R56, R2, R0, R56 ;  /* 0x0000000002387239 */ /* 0x000fe20000001438 */
[C---:B------:R-:W-:Y:S01]  /*7140*/  IMAD R9, R38.reuse, R13, RZ ;  /* 0x0000000d26097224 */ /* 0x040fe200078e02ff */
[----:B------:R-:W-:Y:S01]  /*7150*/  SHF.R.S32.HI R3, RZ, 0x18, R49 ;  /* 0x00000018ff037819 */ /* 0x000fe20000011431 */
[----:B------:R-:W-:Y:S01]  /*7160*/  IMAD R16, R38, R20, RZ ;  /* 0x0000001426107224 */ /* 0x000fe200078e02ff */
[----:B----4-:R-:W-:Y:S01]  /*7170*/  SHF.L.U32 R0, R44, 0x10, RZ ;  /* 0x000000102c007819 */ /* 0x010fe200000006ff */
[----:B------:R-:W-:Y:S01]  /*7180*/  IMAD R13, R38, R17, RZ ;  /* 0x00000011260d7224 */ /* 0x000fe200078e02ff */
[----:B------:R-:W-:Y:S01]  /*7190*/  SHF.L.U32 R2, R44, 0x8, RZ ;  /* 0x000000082c027819 */ /* 0x000fe200000006ff */
[C---:B------:R-:W-:Y:S01]  /*71a0*/  IMAD R20, R38.reuse, R24, RZ ;  /* 0x0000001826147224 */ /* 0x040fe200078e02ff */
[----:B------:R-:W-:Y:S01]  /*71b0*/  SHF.R.S32.HI R0, RZ, 0x18, R0 ;  /* 0x00000018ff007819 */ /* 0x000fe20000011400 */
[C---:B------:R-:W-:Y:S01]  /*71c0*/  IMAD R17, R38.reuse, R21, RZ ;  /* 0x0000001526117224 */ /* 0x040fe200078e02ff */
[----:B------:R-:W-:Y:S01]  /*71d0*/  SHF.R.S32.HI R2, RZ, 0x18, R2 ;  /* 0x00000018ff027819 */ /* 0x000fe20000011402 */
[C---:B------:R-:W-:Y:S02]  /*71e0*/  IMAD R24, R38.reuse, R28, RZ ;  /* 0x0000001c26187224 */ /* 0x040fe400078e02ff */
[C---:B------:R-:W-:Y:S02]  /*71f0*/  IMAD R6, R38.reuse, R10, RZ ;  /* 0x0000000a26067224 */ /* 0x040fe400078e02ff */
[C---:B------:R-:W-:Y:S02]  /*7200*/  IMAD R21, R38.reuse, R25, RZ ;  /* 0x0000001926157224 */ /* 0x040fe400078e02ff */
[----:B------:R-:W-:Y:S01]  /*7210*/  IMAD R28, R38, R32, RZ ;  /* 0x00000020261c7224 */ /* 0x000fe200078e02ff */
[----:B------:R-:W-:Y:S01]  /*7220*/  SHF.L.U32 R32, R50, 0x10, RZ ;  /* 0x0000001032207819 */ /* 0x000fe200000006ff */
[-C--:B------:R-:W-:Y:S02]  /*7230*/  IMAD R4, R41, R40.reuse, R4 ;  /* 0x0000002829047224 */ /* 0x080fe400078e0204 */
[----:B------:R-:W-:Y:S01]  /*7240*/  IMAD R25, R38, R29, RZ ;  /* 0x0000001d26197224 */ /* 0x000fe200078e02ff */
[----:B------:R-:W-:Y:S01]  /*7250*/  SHF.R.S32.HI R32, RZ, 0x18, R32 ;  /* 0x00000018ff207819 */ /* 0x000fe20000011420 */
[----:B------:R-:W-:Y:S02]  /*7260*/  IMAD R5, R42, R40, R5 ;  /* 0x000000282a057224 */ /* 0x000fe400078e0205 */
[----:B------:R-:W-:Y:S01]  /*7270*/  IMAD R29, R38, R33, RZ ;  /* 0x00000021261d7224 */ /* 0x000fe200078e02ff */
[----:B------:R-:W-:Y:S01]  /*7280*/  SHF.L.U32 R33, R50, 0x8, RZ ;  /* 0x0000000832217819 */ /* 0x000fe200000006ff */
[C---:B------:R-:W-:Y:S02]  /*7290*/  IMAD R11, R38.reuse, R11, RZ ;  /* 0x0000000b260b7224 */ /* 0x040fe400078e02ff */
[C---:B------:R-:W-:Y:S01]  /*72a0*/  IMAD R10, R38.reuse, R14, RZ ;  /* 0x0000000e260a7224 */ /* 0x040fe200078e02ff */
[----:B------:R-:W-:Y:S01]  /*72b0*/  SHF.R.S32.HI R33, RZ, 0x18, R33 ;  /* 0x00000018ff217819 */ /* 0x000fe20000011421 */
[----:B------:R-:W-:Y:S02]  /*72c0*/  IMAD R6, R43, R40, R6 ;  /* 0x000000282b067224 */ /* 0x000fe400078e0206 */
[C---:B------:R-:W-:Y:S02]  /*72d0*/  IMAD R14, R38.reuse, R18, RZ ;  /* 0x00000012260e7224 */ /* 0x040fe400078e02ff */
[C---:B------:R-:W-:Y:S02]  /*72e0*/  IMAD R18, R38.reuse, R22, RZ ;  /* 0x0000001626127224 */ /* 0x040fe400078e02ff */
[----:B------:R-:W-:Y:S01]  /*72f0*/  IMAD R11, R3, R40, R11 ;  /* 0x00000028030b7224 */ /* 0x000fe200078e020b */
[----:B------:R-:W-:Y:S01]  /*7300*/  PRMT R3, R51, 0x8880, RZ ;  /* 0x0000888033037816 */ /* 0x000fe200000000ff */
[C---:B------:R-:W-:Y:S02]  /*7310*/  IMAD R22, R38.reuse, R26, RZ ;  /* 0x0000001a26167224 */ /* 0x040fe400078e02ff */
[C---:B------:R-:W-:Y:S01]  /*7320*/  IMAD R26, R38.reuse, R30, RZ ;  /* 0x0000001e261a7224 */ /* 0x040fe200078e02ff */
[----:B------:R-:W-:Y:S01]  /*7330*/  I2IP.S8.S32.SAT R11, R11, R6, RZ ;  /* 0x000000060b0b7239 */ /* 0x000fe200000014ff */
[----:B------:R-:W-:Y:S01]  /*7340*/  IMAD R8, R7, R40, R8 ;  /* 0x0000002807087224 */ /* 0x000fe200078e0208 */
[----:B------:R-:W-:Y:S01]  /*7350*/  SHF.L.U32 R6, R51, 0x10, RZ ;  /* 0x0000001033067819 */ /* 0x000fe200000006ff */
[----:B------:R-:W-:Y:S01]  /*7360*/  IMAD R30, R38, R34, RZ ;  /* 0x00000022261e7224 */ /* 0x000fe200078e02ff */
[----:B------:R-:W-:Y:S01]  /*7370*/  SHF.R.S32.HI R34, RZ, 0x18, R50 ;  /* 0x00000018ff227819 */ /* 0x000fe20000011432 */
[----:B------:R-:W-:Y:S01]  /*7380*/  IMAD R9, R32, R40, R9 ;  /* 0x0000002820097224 */ /* 0x000fe200078e0209 */
[----:B------:R-:W-:Y:S01]  /*7390*/  SHF.R.S32.HI R6, RZ, 0x18, R6 ;  /* 0x00000018ff067819 */ /* 0x000fe20000011406 */
[----:B------:R-:W-:Y:S01]  /*73a0*/  IMAD R15, R38, R15, RZ ;  /* 0x0000000f260f7224 */ /* 0x000fe200078e02ff */
[----:B------:R-:W-:Y:S01]  /*73b0*/  I2IP.S8.S32.SAT R57, R5, R4, R11 ;  /* 0x0000000405397239 */ /* 0x000fe2000000140b */
[-C--:B------:R-:W-:Y:S01]  /*73c0*/  IMAD R10, R33, R40.reuse, R10 ;  /* 0x00000028210a7224 */ /* 0x080fe200078e020a */
[----:B------:R-:W-:Y:S01]  /*73d0*/  SHF.L.U32 R5, R45, 0x10, RZ ;  /* 0x000000102d057819 */ /* 0x000fe200000006ff */
[----:B------:R-:W-:Y:S01]  /*73e0*/  IMAD.SHL.U32 R7, R51, 0x100, RZ ;  /* 0x0000010033077824 */ /* 0x000fe200078e00ff */
[----:B------:R-:W-:Y:S01]  /*73f0*/  PRMT R4, R45, 0x8880, RZ ;  /* 0x000088802d047816 */ /* 0x000fe200000000ff */
[-C--:B------:R-:W-:Y:S01]  /*7400*/  IMAD R15, R34, R40.reuse, R15 ;  /* 0x00000028220f7224 */ /* 0x080fe200078e020f */
[----:B------:R-:W-:Y:S01]  /*7410*/  SHF.R.S32.HI R5, RZ, 0x18, R5 ;  /* 0x00000018ff057819 */ /* 0x000fe20000011405 */
[-C--:B------:R-:W-:Y:S01]  /*7420*/  IMAD R12, R3, R40.reuse, R12 ;  /* 0x00000028030c7224 */ /* 0x080fe200078e020c */
[----:B------:R-:W-:Y:S01]  /*7430*/  SHF.R.S32.HI R7, RZ, 0x18, R7 ;  /* 0x00000018ff077819 */ /* 0x000fe20000011407 */
[----:B------:R-:W-:Y:S01]  /*7440*/  IMAD R13, R6, R40, R13 ;  /* 0x00000028060d7224 */ /* 0x000fe200078e020d */
[----:B------:R-:W-:Y:S01]  /*7450*/  I2IP.S8.S32.SAT R15, R15, R10, RZ ;  /* 0x0000000a0f0f7239 */ /* 0x000fe200000014ff */
[----:B------:R-:W-:Y:S01]  /*7460*/  IMAD R19, R38, R19, RZ ;  /* 0x0000001326137224 */ /* 0x000fe200078e02ff */
[----:B------:R-:W-:Y:S01]  /*7470*/  SHF.R.S32.HI R10, RZ, 0x18, R51 ;  /* 0x00000018ff0a7819 */ /* 0x000fe20000011433 */
[----:B------:R-:W-:Y:S01]  /*7480*/  IMAD R14, R7, R40, R14 ;  /* 0x00000028070e7224 */ /* 0x000fe200078e020e */
[----:B------:R-:W-:Y:S01]  /*7490*/  PRMT R3, R44, 0x8880, RZ ;  /* 0x000088802c037816 */ /* 0x000fe200000000ff */
[----:B------:R-:W-:Y:S01]  /*74a0*/  IMAD R23, R38, R23, RZ ;  /* 0x0000001726177224 */ /* 0x000fe200078e02ff */
[----:B------:R-:W-:Y:S01]  /*74b0*/  I2IP.S8.S32.SAT R58, R9, R8, R15 ;  /* 0x00000008093a7239 */ /* 0x000fe2000000140f */
[-C--:B------:R-:W-:Y:S02]  /*74c0*/  IMAD R19, R10, R40.reuse, R19 ;  /* 0x000000280a137224 */ /* 0x080fe400078e0213 */
[-C--:B------:R-:W-:Y:S01]  /*74d0*/  IMAD R16, R3, R40.reuse, R16 ;  /* 0x0000002803107224 */ /* 0x080fe200078e0210 */
[----:B------:R-:W-:Y:S01]  /*74e0*/  SHF.R.S32.HI R3, RZ, 0x18, R44 ;  /* 0x00000018ff037819 */ /* 0x000fe2000001142c */
[----:B------:R-:W-:Y:S01]  /*74f0*/  IMAD R17, R0, R40, R17 ;  /* 0x0000002800117224 */ /* 0x000fe200078e0211 */
[----:B------:R-:W-:Y:S01]  /*7500*/  I2IP.S8.S32.SAT R14, R19, R14, RZ ;  /* 0x0000000e130e7239 */ /* 0x000fe200000014ff */
[----:B------:R-:W-:Y:S02]  /*7510*/  IMAD.SHL.U32 R0, R45, 0x100, RZ ;  /* 0x000001002d007824 */ /* 0x000fe400078e00ff */
[-C--:B------:R-:W-:Y:S01]  /*7520*/  IMAD R18, R2, R40.reuse, R18 ;  /* 0x0000002802127224 */ /* 0x080fe200078e0212 */
[----:B------:R-:W-:Y:S01]  /*7530*/  SHF.R.S32.HI R2, RZ, 0x18, R45 ;  /* 0x00000018ff027819 */ /* 0x000fe2000001142d */
[-C--:B------:R-:W-:Y:S01]  /*7540*/  IMAD R23, R3, R40.reuse, R23 ;  /* 0x0000002803177224 */ /* 0x080fe200078e0217 */
[----:B------:R-:W-:Y:S01]  /*7550*/  SHF.R.S32.HI R0, RZ, 0x18, R0 ;  /* 0x00000018ff007819 */ /* 0x000fe20000011400 */
[-C--:B------:R-:W-:Y:S01]  /*7560*/  IMAD R20, R4, R40.reuse, R20 ;  /* 0x0000002804147224 */ /* 0x080fe200078e0214 */
[C---:B------:R-:W-:Y:S01]  /*7570*/  SHF.L.U32 R4, R46.reuse, 0x10, RZ ;  /* 0x000000102e047819 */ /* 0x040fe200000006ff */
[-C--:B------:R-:W-:Y:S01]  /*7580*/  IMAD R21, R5, R40.reuse, R21 ;  /* 0x0000002805157224 */ /* 0x080fe200078e0215 */
[----:B------:R-:W-:Y:S01]  /*7590*/  PRMT R3, R46, 0x8880, RZ ;  /* 0x000088802e037816 */ /* 0x000fe200000000ff */
[----:B------:R-:W-:Y:S01]  /*75a0*/  IMAD R27, R38, R27, RZ ;  /* 0x0000001b261b7224 */ /* 0x000fe200078e02ff */
[----:B------:R-:W-:Y:S01]  /*75b0*/  SHF.L.U32 R5, R46, 0x8, RZ ;  /* 0x000000082e057819 */ /* 0x000fe200000006ff */
[-C--:B------:R-:W-:Y:S01]  /*75c0*/  IMAD R22, R0, R40.reuse, R22 ;  /* 0x0000002800167224 */ /* 0x080fe200078e0216 */
[----:B------:R-:W-:Y:S01]  /*75d0*/  SHF.R.S32.HI R4, RZ, 0x18, R4 ;  /* 0x00000018ff047819 */ /* 0x000fe20000011404 */
[-C--:B------:R-:W-:Y:S01]  /*75e0*/  IMAD R27, R2, R40.reuse, R27 ;  /* 0x00000028021b7224 */ /* 0x080fe200078e021b */
[----:B------:R-:W-:Y:S01]  /*75f0*/  SHF.R.S32.HI R5, RZ, 0x18, R5 ;  /* 0x00000018ff057819 */ /* 0x000fe20000011405 */
[-C--:B------:R-:W-:Y:S01]  /*7600*/  IMAD R24, R3, R40.reuse, R24 ;  /* 0x0000002803187224 */ /* 0x080fe200078e0218 */
[C---:B------:R-:W-:Y:S01]  /*7610*/  SHF.L.U32 R3, R47.reuse, 0x10, RZ ;  /* 0x000000102f037819 */ /* 0x040fe200000006ff */
[-C--:B------:R-:W-:Y:S01]  /*7620*/  IMAD R25, R4, R40.reuse, R25 ;  /* 0x0000002804197224 */ /* 0x080fe200078e0219 */
[----:B------:R-:W-:Y:S01]  /*7630*/  SHF.R.S32.HI R0, RZ, 0x18, R46 ;  /* 0x00000018ff007819 */ /* 0x000fe2000001142e */
[----:B------:R-:W-:Y:S01]  /*7640*/  IMAD R31, R38, R31, RZ ;  /* 0x0000001f261f7224 */ /* 0x000fe200078e02ff */
[----:B------:R-:W-:Y:S01]  /*7650*/  PRMT R2, R47, 0x8880, RZ ;  /* 0x000088802f027816 */ /* 0x000fe200000000ff */
[-C--:B------:R-:W-:Y:S01]  /*7660*/  IMAD R26, R5, R40.reuse, R26 ;  /* 0x00000028051a7224 */ /* 0x080fe200078e021a */
[----:B------:R-:W-:Y:S01]  /*7670*/  SHF.L.U32 R4, R47, 0x8, RZ ;  /* 0x000000082f047819 */ /* 0x000fe200000006ff */
[-C--:B------:R-:W-:Y:S01]  /*7680*/  IMAD R31, R0, R40.reuse, R31 ;  /* 0x00000028001f7224 */ /* 0x080fe200078e021f */
[----:B------:R-:W-:Y:S01]  /*7690*/  SHF.R.S32.HI R3, RZ, 0x18, R3 ;  /* 0x00000018ff037819 */ /* 0x000fe20000011403 */
[-C--:B------:R-:W-:Y:S01]  /*76a0*/  IMAD R28, R2, R40.reuse, R28 ;  /* 0x00000028021c7224 */ /* 0x080fe200078e021c */
[----:B------:R-:W-:Y:S01]  /*76b0*/  SHF.R.S32.HI R4, RZ, 0x18, R4 ;  /* 0x00000018ff047819 */ /* 0x000fe20000011404 */
[----:B------:R-:W-:Y:S01]  /*76c0*/  IMAD R35, R38, R35, RZ ;  /* 0x0000002326237224 */ /* 0x000fe200078e02ff */
[----:B------:R-:W-:Y:S01]  /*76d0*/  SHF.R.S32.HI R5, RZ, 0x18, R47 ;  /* 0x00000018ff057819 */ /* 0x000fe2000001142f */
[----:B------:R-:W-:Y:S01]  /*76e0*/  IMAD R29, R3, R40, R29 ;  /* 0x00000028031d7224 */ /* 0x000fe200078e021d */
[----:B------:R-:W-:Y:S01]  /*76f0*/  I2IP.S8.S32.SAT R59, R13, R12, R14 ;  /* 0x0000000c0d3b7239 */ /* 0x000fe2000000140e */
[----:B------:R-:W-:Y:S01]  /*7700*/  IMAD R30, R4, R40, R30 ;  /* 0x00000028041e7224 */ /* 0x000fe200078e021e */
[----:B------:R-:W-:Y:S01]  /*7710*/  I2IP.S8.S32.SAT R18, R23, R18, RZ ;  /* 0x0000001217127239 */ /* 0x000fe200000014ff */
[----:B------:R-:W-:Y:S01]  /*7720*/  IMAD R35, R5, R40, R35 ;  /* 0x0000002805237224 */ /* 0x000fe200078e0223 */
[----:B------:R-:W-:Y:S01]  /*7730*/  I2IP.S8.S32.SAT R22, R27, R22, RZ ;  /* 0x000000161b167239 */ /* 0x000fe200000014ff */
[----:B------:R1:W-:Y:S01]  /*7740*/  STS.128 [R69+UR44+0x5200], R56 ;  /* 0x0052003845007988 */ /* 0x0003e20008000c2c */
[----:B------:R-:W-:Y:S02]  /*7750*/  I2IP.S8.S32.SAT R26, R31, R26, RZ ;  /* 0x0000001a1f1a7239 */ /* 0x000fe400000014ff */
[----:B------:R-:W-:Y:S02]  /*7760*/  I2IP.S8.S32.SAT R19, R35, R30, RZ ;  /* 0x0000001e23137239 */ /* 0x000fe400000014ff */
[----:B------:R-:W-:Y:S02]  /*7770*/  I2IP.S8.S32.SAT R16, R17, R16, R18 ;  /* 0x0000001011107239 */ /* 0x000fe40000001412 */
[----:B------:R-:W-:Y:S02]  /*7780*/  I2IP.S8.S32.SAT R17, R21, R20, R22 ;  /* 0x0000001415117239 */ /* 0x000fe40000001416 */
        /* <DEDUP_REMOVED lines=13> */
[----:B------:R-:W-:Y:S02]  /*7860*/  UIADD3 UR4, UP0, UPT, UR62, 0x680, URZ ;  /* 0x000006803e047890 */ /* 0x000fe4000ff1e0ff */
[----:B------:R-:W-:Y:S02]  /*7870*/  UIADD3 UR9, UPT, UPT, UR49, 0x40, URZ ;  /* 0x0000004031097890 */ /* 0x000fe4000fffe0ff */
[----:B------:R-:W-:Y:S02]  /*7880*/  UIADD3 UR8, UPT, UPT, UR44, 0x5200, URZ ;  /* 0x000052002c087890 */ /* 0x000fe4000fffe0ff */
[----:B------:R-:W-:Y:S01]  /*7890*/  UIADD3.X UR5, UPT, UPT, URZ, UR63, URZ, UP0, !UPT ;  /* 0x0000003fff057290 */ /* 0x000fe200087fe4ff */
[----:B------:R-:W-:Y:S01]  /*78a0*/  UMOV UR10, UR50 ;  /* 0x00000032000a7c82 */ /* 0x000fe20008000000 */
[----:B------:R-:W-:Y:S07]  /*78b0*/  UMOV UR11, UR36 ;  /* 0x00000024000b7c82 */ /* 0x000fee0008000000 */
[----:B------:R2:W-:Y:S01]  /*78c0*/  UTMASTG.3D [UR8], [UR4] ;  /* 0x00000008040073b5 */ /* 0x0005e20008010000 */
[----:B------:R0:W-:Y:S01]  /*78d0*/  UTMACMDFLUSH ;  /* 0x00000000000079b7 */ /* 0x0001e20000000000 */
[----:B--2---:R-:W-:Y:S04]  /*78e0*/  DEPBAR.LE SB0, 0x1 ;  /* 0x000080400000791a */ /* 0x004fe80000000000 */
.L_x_113:
[----:B------:R-:W-:Y:S05]  /*78f0*/  BSYNC.RECONVERGENT B0 ;  /* 0x0000000000007941 */ /* 0x000fea0003800200 */
.L_x_112:
        /* <DEDUP_REMOVED lines=14> */
.L_x_117:
[----:B------:R-:W-:Y:S05]  /*79e0*/  BSYNC B0 ;  /* 0x0000000000007941 */ /* 0x000fea0003800000 */
.L_x_116:
[----:B------:R-:W-:Y:S01]  /*79f0*/  ISETP.NE.AND P0, PT, R54, RZ, PT ;  /* 0x000000ff3600720c */ /* 0x000fe20003f05270 */
[----:B------:R-:W-:Y:S11]  /*7a00*/  VIADD R82, R82, 0x1 ;  /* 0x0000000152527836 */ /* 0x000ff60000000000 */
[----:B------:R-:W-:Y:S01]  /*7a10*/  @!UPT UIADD3 URZ, UPT, UPT, URZ, URZ, URZ ;  /* 0x000000fffffff290 */ /* 0x000fe2000fffe0ff */
[----:B------:R3:W4:Y:S04]  /*7a20*/  @P0 LDS.128 R44, [R2+0x210] ;  /* 0x00021000022c0984 */ /* 0x0007280000000c00 */
[----:B------:R1:W1:Y:S01]  /*7a30*/  @P0 LDS.128 R48, [R3+0x200] ;  /* 0x0002000003300984 */ /* 0x0002620000000c00 */
        /* <DEDUP_REMOVED lines=8> */
[----:B---3--:R-:W-:Y:S02]  /*7ac0*/  VIADD R2, R0, 0x50 ;  /* 0x0000005000027836 */ /* 0x008fe40000000000 */
[----:B--2---:R-:W-:Y:S05]  /*7ad0*/  IMAD.U32 R0, RZ, RZ, UR45 ;  /* 0x0000002dff007e24 */ /* 0x004fea000f8e00ff */
[----:B------:R-:W-:Y:S04]  /*7ae0*/  PRMT R0, R0, 0x654, R2 ;  /* 0x0000065400007816 */ /* 0x000fe80000000002 */
[----:B-----5:R2:W-:Y:S02]  /*7af0*/  SYNCS.ARRIVE.TRANS64.RED.A1T0 RZ, [R0+URZ], RZ ;  /* 0x000000ff00ff79a7 */ /* 0x0205e400081004ff */
[----:B--2---:R-:W-:Y:S04]  /*7b00*/  SEL R0, RZ, 0x1, P0 ;  /* 0x00000001ff007807 */ /* 0x004fe80000000000 */
[----:B-1--4-:R-:W-:Y:S02]  /*7b10*/  LOP3.LUT R81, R81, R0, RZ, 0x3c, !PT ;  /* 0x0000000051517212 */ /* 0x012fe400078e3cff */
.L_x_115:
[----:B------:R-:W-:Y:S05]  /*7b20*/  BSYNC B1 ;  /* 0x0000000000017941 */ /* 0x000fea0003800000 */
.L_x_114:
        /* <DEDUP_REMOVED lines=21> */
.L_x_119:
        /* <DEDUP_REMOVED lines=36> */
[----:B------:R-:W-:Y:S01]  /*7ec0*/  SHF.L.U32 R0, R44, 0x10, RZ ;  /* 0x000000102c007819 */ /* 0x000fe200000006ff */
        /* <DEDUP_REMOVED lines=110> */
[----:B------:R-:W-:Y:S02]  /*85b0*/  UIADD3 UR4, UPT, UPT, UR44, 0x4200, URZ ;  /* 0x000042002c047890 */ /* 0x000fe4000fffe0ff */
[----:B------:R-:W-:Y:S01]  /*85c0*/  UIADD3 UR9, UPT, UPT, UR49, 0x80, URZ ;  /* 0x0000008031097890 */ /* 0x000fe2000fffe0ff */
[----:B------:R-:W-:Y:S01]  /*85d0*/  UMOV UR10, UR50 ;  /* 0x00000032000a7c82 */ /* 0x000fe20008000000 */
[----:B------:R-:W-:Y:S02]  /*85e0*/  UMOV UR11, UR36 ;  /* 0x00000024000b7c82 */ /* 0x000fe40008000000 */
        /* <DEDUP_REMOVED lines=8> */
.L_x_121:
[----:B------:R-:W-:Y:S05]  /*8670*/  BSYNC.RECONVERGENT B0 ;  /* 0x0000000000007941 */ /* 0x000fea0003800200 */
.L_x_120:
        /* <DEDUP_REMOVED lines=14> */
.L_x_125:
[----:B------:R-:W-:Y:S05]  /*8760*/  BSYNC B0 ;  /* 0x0000000000007941 */ /* 0x000fea0003800000 */
.L_x_124:
        /* <DEDUP_REMOVED lines=18> */
.L_x_123:
[----:B------:R-:W-:Y:S05]  /*8890*/  BSYNC B1 ;  /* 0x0000000000017941 */ /* 0x000fea0003800000 */
.L_x_122:
        /* <DEDUP_REMOVED lines=21> */
.L_x_127:
[----:B------:R-:W-:Y:S01]  /*89f0*/  ISETP.NE.AND P0, PT, R87, RZ, PT ;  /* 0x000000ff5700720c */ /* 0x000fe20003f05270 */
[----:B------:R-:W-:Y:S05]  /*8a00*/  WARPSYNC.ALL ;  /* 0x0000000000007948 */ /* 0x000fea0003800000 */
[----:B------:R-:W-:Y:S01]  /*8a10*/  IMAD.SHL.U32 R66, R49, 0x100, RZ ;  /* 0x0000010031427824 */ /* 0x000fe200078e00ff */
[----:B------:R-:W-:Y:S01]  /*8a20*/  R2UR UR4, R39 ;  /* 0x00000000270472ca */ /* 0x000fe200000e0000 */
[----:B------:R-:W-:Y:S01]  /*8a30*/  IMAD.SHL.U32 R60, R51, 0x100, RZ ;  /* 0x00000100333c7824 */ /* 0x000fe200078e00ff */
[C---:B------:R-:W-:Y:S01]  /*8a40*/  SHF.L.U32 R2, R48.reuse, 0x10, RZ ;  /* 0x0000001030027819 */ /* 0x040fe200000006ff */
[----:B----4-:R-:W-:Y:S01]  /*8a50*/  IMAD.SHL.U32 R54, R45, 0x100, RZ ;  /* 0x000001002d367824 */ /* 0x010fe200078e00ff */
[C---:B------:R-:W-:Y:S01]  /*8a60*/  PRMT R0, R48.reuse, 0x8880, RZ ;  /* 0x0000888030007816 */ /* 0x040fe200000000ff */
[----:B------:R-:W-:Y:S01]  /*8a70*/  BSSY.RECONVERGENT B0, `(.L_x_128) ;  /* 0x000009e000007945 */ /* 0x000fe20003800200 */
[----:B------:R-:W-:Y:S02]  /*8a80*/  SHF.L.U32 R3, R48, 0x8, RZ ;  /* 0x0000000830037819 */ /* 0x000fe400000006ff */
[----:B------:R-:W-:Y:S02]  /*8a90*/  SHF.R.S32.HI R2, RZ, 0x18, R2 ;  /* 0x00000018ff027819 */ /* 0x000fe40000011402 */
[----:B------:R-:W-:Y:S02]  /*8aa0*/  PRMT R68, R49, 0x8880, RZ ;  /* 0x0000888031447816 */ /* 0x000fe400000000ff */
[----:B------:R-:W-:Y:S01]  /*8ab0*/  SHF.R.S32.HI R3, RZ, 0x18, R3 ;  /* 0x00000018ff037819 */ /* 0x000fe20000011403 */
[----:B-1----:R-:W-:Y:S01]  /*8ac0*/  LDTM.16dp32bit_t0_t15.x32 R4, tmem[UR4+0xc0] ;  /* 0x0000c004000479ee */ /* 0x002fe20008a80000 */
[----:B------:R-:W1:Y:S01]  /*8ad0*/  LDTM.16dp32bit_t16_t31.x32 R4, tmem[UR4+0xe0] ;  /* 0x0000e004000479ee */ /* 0x000e620008aa0000 */
[----:B------:R-:W-:Y:S01]  /*8ae0*/  NOP ;  /* 0x0000000000007918 */ /* 0x000fe20000000000 */
[----:B------:R-:W-:Y:S02]  /*8af0*/  SHF.L.U32 R63, R50, 0x8, RZ ;  /* 0x00000008323f7819 */ /* 0x000fe400000006ff */
[C---:B------:R-:W-:Y:S02]  /*8b00*/  PRMT R62, R51.reuse, 0x8880, RZ ;  /* 0x00008880333e7816 */ /* 0x040fe400000000ff */
[----:B------:R-:W-:Y:S02]  /*8b10*/  SHF.L.U32 R61, R51, 0x10, RZ ;  /* 0x00000010333d7819 */ /* 0x000fe400000006ff */
[----:B------:R-:W-:Y:S02]  /*8b20*/  R2UR UR5, R52 ;  /* 0x00000000340572ca */ /* 0x000fe400000e0000 */
[----:B------:R-:W-:Y:S01]  /*8b30*/  SHF.R.S32.HI R39, RZ, 0x18, R48 ;  /* 0x00000018ff277819 */ /* 0x000fe20000011430 */
[----:B------:R-:W-:Y:S01]  /*8b40*/  IMAD.SHL.U32 R48, R47, 0x100, RZ ;  /* 0x000001002f307824 */ /* 0x000fe200078e00ff */
[----:B------:R-:W-:Y:S02]  /*8b50*/  SHF.L.U32 R67, R49, 0x10, RZ ;  /* 0x0000001031437819 */ /* 0x000fe400000006ff */
[C---:B------:R-:W-:Y:S02]  /*8b60*/  PRMT R65, R50.reuse, 0x8880, RZ ;  /* 0x0000888032417816 */ /* 0x040fe400000000ff */
[----:B------:R-:W-:Y:S02]  /*8b70*/  SHF.R.S32.HI R41, RZ, 0x18, R49 ;  /* 0x00000018ff297819 */ /* 0x000fe40000011431 */
[----:B------:R-:W-:Y:S02]  /*8b80*/  SHF.L.U32 R64, R50, 0x10, RZ ;  /* 0x0000001032407819 */ /* 0x000fe400000006ff */
[----:B------:R-:W-:Y:S01]  /*8b90*/  SHF.R.S32.HI R42, RZ, 0x18, R50 ;  /* 0x00000018ff2a7819 */ /* 0x000fe20000011432 */
[----:B------:R-:W-:Y:S01]  /*8ba0*/  UIADD3 UR4, UPT, UPT, UR5, 0xc0, URZ ;  /* 0x000000c005047890 */ /* 0x000fe2000fffe0ff */
[----:B------:R-:W-:Y:S01]  /*8bb0*/  PRMT R59, R44, 0x8880, RZ ;  /* 0x000088802c3b7816 */ /* 0x000fe200000000ff */
[C---:B-1----:R-:W-:Y:S02]  /*8bc0*/  IMAD R4, R38.reuse, R4, RZ ;  /* 0x0000000426047224 */ /* 0x042fe400078e02ff */
[----:B------:R-:W-:Y:S01]  /*8bd0*/  UPRMT UR4, UR45, 0x654, UR4 ;  /* 0x000006542d047896 */ /* 0x000fe20008000004 */
[C---:B------:R-:W-:Y:S01]  /*8be0*/  IMAD R5, R38.reuse, R5, RZ ;  /* 0x0000000526057224 */ /* 0x040fe200078e02ff */
[----:B------:R-:W-:Y:S01]  /*8bf0*/  SHF.R.S32.HI R43, RZ, 0x18, R51 ;  /* 0x00000018ff2b7819 */ /* 0x000fe20000011433 */
[----:B------:R-:W-:Y:S01]  /*8c00*/  IMAD R6, R38, R6, RZ ;  /* 0x0000000626067224 */ /* 0x000fe200078e02ff */
[----:B------:R-:W-:Y:S01]  /*8c10*/  SHF.L.U32 R51, R46, 0x8, RZ ;  /* 0x000000082e337819 */ /* 0x000fe200000006ff */
[----:B------:R-:W-:Y:S01]  /*8c20*/  IMAD R4, R0, R40, R4 ;  /* 0x0000002800047224 */ /* 0x000fe200078e0204 */
[----:B------:R-:W-:Y:S01]  /*8c30*/  MOV R0, R68 ;  /* 0x0000004400007202 */ /* 0x000fe20000000f00 */
[----:B------:R-:W-:Y:S01]  /*8c40*/  IMAD R7, R38, R7, RZ ;  /* 0x0000000726077224 */ /* 0x000fe200078e02ff */
[----:B------:R-:W-:Y:S01]  /*8c50*/  SHF.L.U32 R58, R44, 0x10, RZ ;  /* 0x000000102c3a7819 */ /* 0x000fe200000006ff */
[-C--:B------:R-:W-:Y:S01]  /*8c60*/  IMAD R5, R2, R40.reuse, R5 ;  /* 0x0000002802057224 */ /* 0x080fe200078e0205 */
[----:B------:R-:W-:Y:S01]  /*8c70*/  SYNCS.ARRIVE.TRANS64.RED.A1T0 RZ, [UR4], RZ ;  /* 0x000000ffffff79a7 */ /* 0x000fe20008100404 */
[----:B------:R-:W-:Y:S01]  /*8c80*/  IMAD R6, R3, R40, R6 ;  /* 0x0000002803067224 */ /* 0x000fe200078e0206 */
[----:B------:R-:W-:Y:S01]  /*8c90*/  SHF.R.S32.HI R2, RZ, 0x18, R67 ;  /* 0x00000018ff027819 */ /* 0x000fe20000011443 */
[C---:B------:R-:W-:Y:S01]  /*8ca0*/  IMAD R8, R38.reuse, R8, RZ ;  /* 0x0000000826087224 */ /* 0x040fe200078e02ff */
[----:B------:R-:W-:Y:S01]  /*8cb0*/  SHF.R.S32.HI R3, RZ, 0x18, R66 ;  /* 0x00000018ff037819 */ /* 0x000fe20000011442 */
[-C--:B------:R-:W-:Y:S01]  /*8cc0*/  IMAD R7, R39, R40.reuse, R7 ;  /* 0x0000002827077224 */ /* 0x080fe200078e0207 */
[----:B------:R-:W-:Y:S01]  /*8cd0*/  MOV R39, R65 ;  /* 0x0000004100277202 */ /* 0x000fe20000000f00 */
[----:B------:R-:W-:Y:S01]  /*8ce0*/  IMAD R9, R38, R9, RZ ;  /* 0x0000000926097224 */ /* 0x000fe200078e02ff */
[C---:B------:R-:W-:Y:S01]  /*8cf0*/  PRMT R56, R45.reuse, 0x8880, RZ ;  /* 0x000088802d387816 */ /* 0x040fe200000000ff */
[----:B------:R-:W-:Y:S01]  /*8d00*/  IMAD R8, R0, R40, R8 ;  /* 0x0000002800087224 */ /* 0x000fe200078e0208 */
[----:B------:R-:W-:Y:S01]  /*8d10*/  SHF.L.U32 R55, R45, 0x10, RZ ;  /* 0x000000102d377819 */ /* 0x000fe200000006ff */
[----:B------:R-:W-:Y:S01]  /*8d20*/  IMAD R10, R38, R10, RZ ;  /* 0x0000000a260a7224 */ /* 0x000fe200078e02ff */
[----:B------:R-:W-:Y:S01]  /*8d30*/  PRMT R53, R46, 0x8880, RZ ;  /* 0x000088802e357816 */ /* 0x000fe200000000ff */
[----:B------:R-:W-:Y:S01]  /*8d40*/  IMAD R9, R2, R40, R9 ;  /* 0x0000002802097224 */ /* 0x000fe200078e0209 */
[----:B------:R-:W-:Y:S01]  /*8d50*/  SHF.R.S32.HI R45, RZ, 0x18, R45 ;  /* 0x00000018ff2d7819 */ /* 0x000fe2000001142d */
[----:B------:R-:W-:Y:S01]  /*8d60*/  IMAD R0, R38, R20, RZ ;  /* 0x0000001426007224 */ /* 0x000fe200078e02ff */
[----:B------:R-:W-:Y:S01]  /*8d70*/  SHF.L.U32 R52, R46, 0x10, RZ ;  /* 0x000000102e347819 */ /* 0x000fe200000006ff */
[C---:B------:R-:W-:Y:S01]  /*8d80*/  IMAD R11, R38.reuse, R11, RZ ;  /* 0x0000000b260b7224 */ /* 0x040fe200078e02ff */
[C---:B------:R-:W-:Y:S01]  /*8d90*/  PRMT R50, R47.reuse, 0x8880, RZ ;  /* 0x000088802f327816 */ /* 0x040fe200000000ff */
[C---:B------:R-:W-:Y:S01]  /*8da0*/  IMAD R2, R38.reuse, R21, RZ ;  /* 0x0000001526027224 */ /* 0x040fe200078e02ff */
[----:B------:R-:W-:Y:S01]  /*8db0*/  SHF.R.S32.HI R46, RZ, 0x18, R46 ;  /* 0x00000018ff2e7819 */ /* 0x000fe2000001142e */
[C---:B------:R-:W-:Y:S01]  /*8dc0*/  IMAD R20, R38.reuse, R24, RZ ;  /* 0x0000001826147224 */ /* 0x040fe200078e02ff */
[----:B------:R-:W-:Y:S01]  /*8dd0*/  SHF.L.U32 R49, R47, 0x10, RZ ;  /* 0x000000102f317819 */ /* 0x000fe200000006ff */
[C---:B------:R-:W-:Y:S01]  /*8de0*/  IMAD R21, R38.reuse, R25, RZ ;  /* 0x0000001926157224 */ /* 0x040fe200078e02ff */
[----:B------:R-:W-:Y:S01]  /*8df0*/  SHF.R.S32.HI R47, RZ, 0x18, R47 ;  /* 0x00000018ff2f7819 */ /* 0x000fe2000001142f */
[----:B------:R-:W-:Y:S01]  /*8e00*/  IMAD R24, R38, R28, RZ ;  /* 0x0000001c26187224 */ /* 0x000fe200078e02ff */
[----:B------:R-:W-:Y:S01]  /*8e10*/  SHF.L.U32 R57, R44, 0x8, RZ ;  /* 0x000000082c397819 */ /* 0x000fe200000006ff */
[----:B------:R-:W-:Y:S01]  /*8e20*/  IMAD R10, R3, R40, R10 ;  /* 0x00000028030a7224 */ /* 0x000fe200078e020a */
[----:B------:R-:W-:Y:S01]  /*8e30*/  SHF.R.S32.HI R44, RZ, 0x18, R44 ;  /* 0x00000018ff2c7819 */ /* 0x000fe2000001142c */
[----:B------:R-:W-:Y:S01]  /*8e40*/  IMAD R12, R38, R12, RZ ;  /* 0x0000000c260c7224 */ /* 0x000fe200078e02ff */
[----:B------:R-:W-:Y:S01]  /*8e50*/  IADD3 R36, PT, PT, R36, 0x1, RZ ;  /* 0x0000000124247810 */ /* 0x000fe20007ffe0ff */
[C---:B------:R-:W-:Y:S02]  /*8e60*/  IMAD R25, R38.reuse, R29, RZ ;  /* 0x0000001d26197224 */ /* 0x040fe400078e02ff */
[C---:B------:R-:W-:Y:S01]  /*8e70*/  IMAD R28, R38.reuse, R32, RZ ;  /* 0x00000020261c7224 */ /* 0x040fe200078e02ff */
[----:B------:R-:W-:Y:S01]  /*8e80*/  SHF.R.S32.HI R32, RZ, 0x18, R64 ;  /* 0x00000018ff207819 */ /* 0x000fe20000011440 */
[C---:B------:R-:W-:Y:S01]  /*8e90*/  IMAD R29, R38.reuse, R33, RZ ;  /* 0x00000021261d7224 */ /* 0x040fe200078e02ff */
[----:B------:R-:W-:Y:S01]  /*8ea0*/  I2IP.S8.S32.SAT R33, R7, R6, RZ ;  /* 0x0000000607217239 */ /* 0x000fe200000014ff */
[----:B------:R-:W-:Y:S01]  /*8eb0*/  IMAD R11, R41, R40, R11 ;  /* 0x00000028290b7224 */ /* 0x000fe200078e020b */
[----:B------:R-:W-:Y:S01]  /*8ec0*/  SHF.R.S32.HI R6, RZ, 0x18, R63 ;  /* 0x00000018ff067819 */ /* 0x000fe2000001143f */
[C---:B------:R-:W-:Y:S01]  /*8ed0*/  IMAD R13, R38.reuse, R13, RZ ;  /* 0x0000000d260d7224 */ /* 0x040fe200078e02ff */
[----:B------:R-:W-:Y:S01]  /*8ee0*/  MOV R7, R62 ;  /* 0x0000003e00077202 */ /* 0x000fe20000000f00 */
[C---:B------:R-:W-:Y:S02]  /*8ef0*/  IMAD R14, R38.reuse, R14, RZ ;  /* 0x0000000e260e7224 */ /* 0x040fe400078e02ff */
[C---:B------:R-:W-:Y:S02]  /*8f00*/  IMAD R3, R38.reuse, R22, RZ ;  /* 0x0000001626037224 */ /* 0x040fe400078e02ff */
[----:B------:R-:W-:Y:S02]  /*8f10*/  IMAD R12, R39, R40, R12 ;  /* 0x00000028270c7224 */ /* 0x000fe400078e020c */
[C---:B------:R-:W-:Y:S02]  /*8f20*/  IMAD R22, R38.reuse, R26, RZ ;  /* 0x0000001a26167224 */ /* 0x040fe400078e02ff */
[C---:B------:R-:W-:Y:S02]  /*8f30*/  IMAD R15, R38.reuse, R15, RZ ;  /* 0x0000000f260f7224 */ /* 0x040fe400078e02ff */
[----:B------:R-:W-:Y:S02]  /*8f40*/  IMAD R26, R38, R30, RZ ;  /* 0x0000001e261a7224 */ /* 0x000fe400078e02ff */
[----:B------:R-:W-:Y:S02]  /*8f50*/  IMAD R13, R32, R40, R13 ;  /* 0x00000028200d7224 */ /* 0x000fe400078e020d */
[C---:B------:R-:W-:Y:S01]  /*8f60*/  IMAD R30, R38.reuse, R34, RZ ;  /* 0x00000022261e7224 */ /* 0x040fe200078e02ff */
[----:B------:R-:W-:Y:S01]  /*8f70*/  I2IP.S8.S32.SAT R34, R11, R10, RZ ;  /* 0x0000000a0b227239 */ /* 0x000fe200000014ff */
[----:B------:R-:W-:Y:S01]  /*8f80*/  IMAD R16, R38, R16, RZ ;  /* 0x0000001026107224 */ /* 0x000fe200078e02ff */
[----:B------:R-:W-:Y:S01]  /*8f90*/  SHF.R.S32.HI R10, RZ, 0x18, R61 ;  /* 0x00000018ff0a7819 */ /* 0x000fe2000001143d */
[----:B------:R-:W-:Y:S01]  /*8fa0*/  IMAD R14, R6, R40, R14 ;  /* 0x00000028060e7224 */ /* 0x000fe200078e020e */
[----:B------:R-:W-:Y:S01]  /*8fb0*/  I2IP.S8.S32.SAT R61, R9, R8, R34 ;  /* 0x00000008093d7239 */ /* 0x000fe20000001422 */
[----:B------:R-:W-:Y:S01]  /*8fc0*/  IMAD R17, R38, R17, RZ ;  /* 0x0000001126117224 */ /* 0x000fe200078e02ff */
[----:B------:R-:W-:Y:S01]  /*8fd0*/  SHF.R.S32.HI R11, RZ, 0x18, R60 ;  /* 0x00000018ff0b7819 */ /* 0x000fe2000001143c */
[----:B------:R-:W-:Y:S01]  /*8fe0*/  IMAD R15, R42, R40, R15 ;  /* 0x000000282a0f7224 */ /* 0x000fe200078e020f */
[----:B------:R-:W-:Y:S01]  /*8ff0*/  I2IP.S8.S32.SAT R60, R5, R4, R33 ;  /* 0x00000004053c7239 */ /* 0x000fe20000001421 */
[C---:B------:R-:W-:Y:S01]  /*9000*/  IMAD R18, R38.reuse, R18, RZ ;  /* 0x0000001226127224 */ /* 0x040fe200078e02ff */
[----:B------:R-:W-:Y:S01]  /*9010*/  SHF.R.S32.HI R5, RZ, 0x18, R58 ;  /* 0x00000018ff057819 */ /* 0x000fe2000001143a */
[----:B------:R-:W-:Y:S01]  /*9020*/  IMAD R16, R7, R40, R16 ;  /* 0x0000002807107224 */ /* 0x000fe200078e0210 */
[----:B------:R-:W-:Y:S01]  /*9030*/  I2IP.S8.S32.SAT R14, R15, R14, RZ ;  /* 0x0000000e0f0e7239 */ /* 0x000fe200000014ff */
[----:B------:R-:W-:Y:S01]  /*9040*/  IMAD R19, R38, R19, RZ ;  /* 0x0000001326137224 */ /* 0x000fe200078e02ff */
[----:B------:R-:W-:Y:S01]  /*9050*/  SHF.R.S32.HI R7, RZ, 0x18, R48 ;  /* 0x00000018ff077819 */ /* 0x000fe20000011430 */
[----:B------:R-:W-:Y:S01]  /*9060*/  IMAD R17, R10, R40, R17 ;  /* 0x000000280a117224 */ /* 0x000fe200078e0211 */
[----:B------:R-:W-:Y:S01]  /*9070*/  I2IP.S8.S32.SAT R62, R13, R12, R14 ;  /* 0x0000000c0d3e7239 */ /* 0x000fe2000000140e */
[-C--:B------:R-:W-:Y:S01]  /*9080*/  IMAD R18, R11, R40.reuse, R18 ;  /* 0x000000280b127224 */ /* 0x080fe200078e0212 */
[----:B------:R-:W-:Y:S01]  /*9090*/  SHF.R.S32.HI R6, RZ, 0x18, R57 ;  /* 0x00000018ff067819 */ /* 0x000fe20000011439 */
[----:B------:R-:W-:Y:S02]  /*90a0*/  IMAD.MOV.U32 R4, RZ, RZ, R59 ;  /* 0x000000ffff047224 */ /* 0x000fe400078e003b */
[-C--:B------:R-:W-:Y:S02]  /*90b0*/  IMAD R19, R43, R40.reuse, R19 ;  /* 0x000000282b137224 */ /* 0x080fe400078e0213 */
[----:B------:R-:W-:Y:S01]  /*90c0*/  IMAD R0, R4, R40, R0 ;  /* 0x0000002804007224 */ /* 0x000fe200078e0200 */
[----:B------:R-:W-:Y:S01]  /*90d0*/  MOV R4, R56 ;  /* 0x0000003800047202 */ /* 0x000fe20000000f00 */
[----:B------:R-:W-:Y:S01]  /*90e0*/  IMAD R23, R38, R23, RZ ;  /* 0x0000001726177224 */ /* 0x000fe200078e02ff */
[----:B------:R-:W-:Y:S01]  /*90f0*/  I2IP.S8.S32.SAT R18, R19, R18, RZ ;  /* 0x0000001213127239 */ /* 0x000fe200000014ff */
[-C--:B------:R-:W-:Y:S01]  /*9100*/  IMAD R2, R5, R40.reuse, R2 ;  /* 0x0000002805027224 */ /* 0x080fe200078e0202 */
[----:B------:R-:W-:Y:S01]  /*9110*/  SHF.R.S32.HI R5, RZ, 0x18, R55 ;  /* 0x00000018ff057819 */ /* 0x000fe20000011437 */
[----:B------:R-:W-:Y:S01]  /*9120*/  IMAD R3, R6, R40, R3 ;  /* 0x0000002806037224 */ /* 0x000fe200078e0203 */
[----:B------:R-:W-:Y:S01]  /*9130*/  I2IP.S8.S32.SAT R63, R17, R16, R18 ;  /* 0x00000010113f7239 */ /* 0x000fe20000001412 */
[-C--:B------:R-:W-:Y:S01]  /*9140*/  IMAD R23, R44, R40.reuse, R23 ;  /* 0x000000282c177224 */ /* 0x080fe200078e0217 */
[----:B------:R-:W-:Y:S01]  /*9150*/  SHF.R.S32.HI R6, RZ, 0x18, R54 ;  /* 0x00000018ff067819 */ /* 0x000fe20000011436 */
[-C--:B------:R-:W-:Y:S01]  /*9160*/  IMAD R20, R4, R40.reuse, R20 ;  /* 0x0000002804147224 */ /* 0x080fe200078e0214 */
[----:B------:R-:W-:Y:S01]  /*9170*/  MOV R4, R53 ;  /* 0x0000003500047202 */ /* 0x000fe20000000f00 */
[----:B------:R1:W-:Y:S01]  /*9180*/  STS.128 [R69+UR44+0x5200], R60 ;  /* 0x0052003c45007988 */ /* 0x0003e20008000c2c */
[----:B------:R-:W-:Y:S01]  /*9190*/  IMAD R27, R38, R27, RZ ;  /* 0x0000001b261b7224 */ /* 0x000fe200078e02ff */
[----:B------:R-:W-:Y:S01]  /*91a0*/  I2IP.S8.S32.SAT R3, R23, R3, RZ ;  /* 0x0000000317037239 */ /* 0x000fe200000014ff */
[-C--:B------:R-:W-:Y:S01]  /*91b0*/  IMAD R21, R5, R40.reuse, R21 ;  /* 0x0000002805157224 */ /* 0x080fe200078e0215 */
[----:B------:R-:W-:Y:S01]  /*91c0*/  SHF.R.S32.HI R5, RZ, 0x18, R52 ;  /* 0x00000018ff057819 */ /* 0x000fe20000011434 */
[-C--:B------:R-:W-:Y:S01]  /*91d0*/  IMAD R22, R6, R40.reuse, R22 ;  /* 0x0000002806167224 */ /* 0x080fe200078e0216 */
[----:B------:R-:W-:Y:S01]  /*91e0*/  SHF.R.S32.HI R6, RZ, 0x18, R49 ;  /* 0x00000018ff067819 */ /* 0x000fe20000011431 */
[-C--:B------:R-:W-:Y:S02]  /*91f0*/  IMAD R27, R45, R40.reuse, R27 ;  /* 0x000000282d1b7224 */ /* 0x080fe400078e021b */
[-C--:B------:R-:W-:Y:S01]  /*9200*/  IMAD R24, R4, R40.reuse, R24 ;  /* 0x0000002804187224 */ /* 0x080fe200078e0218 */
[----:B------:R-:W-:Y:S01]  /*9210*/  SHF.R.S32.HI R4, RZ, 0x18, R51 ;  /* 0x00000018ff047819 */ /* 0x000fe20000011433 */
[----:B------:R-:W-:Y:S01]  /*9220*/  IMAD R25, R5, R40, R25 ;  /* 0x0000002805197224 */ /* 0x000fe200078e0219 */
[----:B------:R-:W-:Y:S01]  /*9230*/  MOV R5, R50 ;  /* 0x0000003200057202 */ /* 0x000fe20000000f00 */
[----:B------:R-:W-:Y:S02]  /*9240*/  IMAD R31, R38, R31, RZ ;  /* 0x0000001f261f7224 */ /* 0x000fe400078e02ff */
[----:B------:R-:W-:Y:S01]  /*9250*/  IMAD R26, R4, R40, R26 ;  /* 0x00000028041a7224 */ /* 0x000fe200078e021a */
[----:B------:R-:W-:Y:S01]  /*9260*/  I2IP.S8.S32.SAT R4, R2, R0, R3 ;  /* 0x0000000002047239 */ /* 0x000fe20000001403 */
[-C--:B------:R-:W-:Y:S02]  /*9270*/  IMAD R31, R46, R40.reuse, R31 ;  /* 0x000000282e1f7224 */ /* 0x080fe400078e021f */
[----:B------:R-:W-:Y:S01]  /*9280*/  IMAD R28, R5, R40, R28 ;  /* 0x00000028051c7224 */ /* 0x000fe200078e021c */
[----:B------:R-:W-:Y:S01]  /*9290*/  I2IP.S8.S32.SAT R5, R27, R22, RZ ;  /* 0x000000161b057239 */ /* 0x000fe200000014ff */
[----:B------:R-:W-:Y:S01]  /*92a0*/  IMAD R29, R6, R40, R29 ;  /* 0x00000028061d7224 */ /* 0x000fe200078e021d */
[----:B------:R-:W-:Y:S01]  /*92b0*/  I2IP.S8.S32.SAT R6, R31, R26, RZ ;  /* 0x0000001a1f067239 */ /* 0x000fe200000014ff */
[----:B------:R-:W-:Y:S01]  /*92c0*/  IMAD R35, R38, R35, RZ ;  /* 0x0000002326237224 */ /* 0x000fe200078e02ff */
[----:B------:R-:W-:Y:S01]  /*92d0*/  I2IP.S8.S32.SAT R5, R21, R20, R5 ;  /* 0x0000001415057239 */ /* 0x000fe20000001405 */
[----:B------:R-:W-:Y:S01]  /*92e0*/  IMAD R30, R7, R40, R30 ;  /* 0x00000028071e7224 */ /* 0x000fe200078e021e */
[----:B------:R-:W-:Y:S01]  /*92f0*/  I2IP.S8.S32.SAT R6, R25, R24, R6 ;  /* 0x0000001819067239 */ /* 0x000fe20000001406 */
[----:B------:R-:W-:Y:S05]  /*9300*/  IMAD R35, R47, R40, R35 ;  /* 0x000000282f237224 */ /* 0x000fea00078e0223 */
[----:B------:R-:W-:Y:S04]  /*9310*/  I2IP.S8.S32.SAT R7, R35, R30, RZ ;  /* 0x0000001e23077239 */ /* 0x000fe800000014ff */
[----:B------:R-:W-:Y:S05]  /*9320*/  I2IP.S8.S32.SAT R7, R29, R28, R7 ;  /* 0x0000001c1d077239 */ /* 0x000fea0000001407 */
        /* <DEDUP_REMOVED lines=18> */
.L_x_129:
[----:B------:R-:W-:Y:S05]  /*9450*/  BSYNC.RECONVERGENT B0 ;  /* 0x0000000000007941 */ /* 0x000fea0003800200 */
.L_x_128:
[----:B------:R-:W-:Y:S01]  /*9460*/  R2UR UR5, R76 ;  /* 0x000000004c0572ca */ /* 0x000fe200000e0000 */
[----:B------:R-:W-:Y:S01]  /*9470*/  BAR.SYNC.DEFER_BLOCKING 0x1, 0x80 ;  /* 0x0042000000007b1d */ /* 0x000fe20000010000 */
[----:B------:R-:W-:Y:S01]  /*9480*/  R2UR UR4, R77 ;  /* 0x000000004d0472ca */ /* 0x000fe200000e0000 */
[----:B------:R-:W-:Y:S01]  /*9490*/  UISETP.NE.AND UP0, UPT, UR46, URZ, UPT ;  /* 0x000000ff2e00728c */ /* 0x000fe2000bf05270 */
[----:B------:R-:W-:Y:S02]  /*94a0*/  ISETP.NE.AND P0, PT, R79, 0x2, PT ;  /* 0x000000024f00780c */ /* 0x000fe40003f05270 */
[----:B------:R-:W-:Y:S02]  /*94b0*/  ISETP.NE.AND P1, PT, R36, 0x4, PT ;  /* 0x000000042400780c */ /* 0x000fe40003f25270 */
[----:B------:R-:W-:Y:S02]  /*94c0*/  SEL R2, RZ, 0x1, P0 ;  /* 0x00000001ff027807 */ /* 0x000fe40000000000 */
[----:B------:R-:W-:Y:S02]  /*94d0*/  SEL R0, RZ, 0x1, P1 ;  /* 0x00000001ff007807 */ /* 0x000fe40000800000 */
[----:B------:R-:W-:Y:S01]  /*94e0*/  LOP3.LUT R83, R83, R2, RZ, 0x3c, !PT ;  /* 0x0000000253537212 */ /* 0x000fe200078e3cff */
[----:B------:R-:W-:Y:S01]  /*94f0*/  UIADD3 UR20, UPT, UPT, UR37, UR5, URZ ;  /* 0x0000000525147290 */ /* 0x000fe2000fffe0ff */
[----:B------:R-:W-:Y:S01]  /*9500*/  LOP3.LUT R84, R84, R0, RZ, 0x3c, !PT ;  /* 0x0000000054547212 */ /* 0x000fe200078e3cff */
[----:B------:R-:W-:Y:S01]  /*9510*/  UIADD3 UR16, UPT, UPT, UR38, UR4, URZ ;  /* 0x0000000426107290 */ /* 0x000fe2000fffe0ff */
[----:B------:R-:W-:Y:S02]  /*9520*/  SEL R79, R79, RZ, P0 ;  /* 0x000000ff4f4f7207 */ /* 0x000fe40000000000 */
[----:B------:R-:W-:Y:S01]  /*9530*/  SEL R36, R36, RZ, P1 ;  /* 0x000000ff24247207 */ /* 0x000fe20000800000 */
[----:B------:R-:W-:Y:S01]  /*9540*/  UMOV UR36, UR59 ;  /* 0x0000003b00247c82 */ /* 0x000fe20008000000 */
[----:B------:R-:W-:Y:S07]  /*9550*/  BRA.U UP0, `(.L_x_130) ;  /* 0xffffffb900c47547 */ /* 0x000fee000b83ffff */
[----:B------:R-:W-:Y:S05]  /*9560*/  EXIT ;  /* 0x000000000000794d */ /* 0x000fea0003800000 */
.L_x_24:
[----:B--2---:R2:W3:Y:S02]  /*9570*/  SYNCS.PHASECHK.TRANS64.TRYWAIT P0, [R0+URZ+0xf0], R2 ;  /* 0x0000f002000075a7 */ /* 0x0044e400080011ff */
[----:B---3--:R-:W-:Y:S05]  /*9580*/  @!P0 NANOSLEEP.SYNCS 0x989680 ;  /* 0x009896800000895d */ /* 0x008fea0003900000 */
[----:B------:R-:W3:Y:S02]  /*9590*/  @!P0 SYNCS.PHASECHK.TRANS64 P0, [R0+URZ+0xf0], R2 ;  /* 0x0000f002000085a7 */ /* 0x000ee400080010ff */
[----:B---3--:R-:W-:Y:S05]  /*95a0*/  @!P0 BRA `(.L_x_24) ;  /* 0xfffffffc00f08947 */ /* 0x008fea000383ffff */
[----:B------:R-:W-:Y:S05]  /*95b0*/  BRA `(.L_x_131) ;  /* 0xffffff8000bc7947 */ /* 0x000fea000383ffff */
.L_x_27:
[----:B-1----:R-:W-:-:S07]  /*95c0*/  MOV R0, UR33 ;  /* 0x0000002100007c02 */ /* 0x002fce0008000f00 */
.L_x_132:
[----:B-1----:R1:W2:Y:S02]  /*95d0*/  SYNCS.PHASECHK.TRANS64.TRYWAIT P0, [R0+URZ+0x18], R3 ;  /* 0x00001803000075a7 */ /* 0x0022a400080011ff */
[----:B--2---:R-:W-:Y:S05]  /*95e0*/  @!P0 NANOSLEEP.SYNCS 0x989680 ;  /* 0x009896800000895d */ /* 0x004fea0003900000 */
[----:B------:R-:W2:Y:S02]  /*95f0*/  @!P0 SYNCS.PHASECHK.TRANS64 P0, [R0+URZ+0x18], R3 ;  /* 0x00001803000085a7 */ /* 0x000ea400080010ff */
[----:B--2---:R-:W-:Y:S05]  /*9600*/  @!P0 BRA `(.L_x_132) ;  /* 0xfffffffc00f08947 */ /* 0x004fea000383ffff */
[----:B------:R-:W-:Y:S05]  /*9610*/  BRA `(.L_x_26) ;  /* 0xffffff8400047947 */ /* 0x000fea000383ffff */
.L_x_34:
[----:B-1----:R-:W-:-:S07]  /*9620*/  MOV R0, UR17 ;  /* 0x0000001100007c02 */ /* 0x002fce0008000f00 */
.L_x_133:
[----:B-1----:R1:W2:Y:S02]  /*9630*/  SYNCS.PHASECHK.TRANS64.TRYWAIT P0, [R0+URZ+0x18], R3 ;  /* 0x00001803000075a7 */ /* 0x0022a400080011ff */
[----:B--2---:R-:W-:Y:S05]  /*9640*/  @!P0 NANOSLEEP.SYNCS 0x989680 ;  /* 0x009896800000895d */ /* 0x004fea0003900000 */
[----:B------:R-:W2:Y:S02]  /*9650*/  @!P0 SYNCS.PHASECHK.TRANS64 P0, [R0+URZ+0x18], R3 ;  /* 0x00001803000085a7 */ /* 0x000ea400080010ff */
[----:B--2---:R-:W-:Y:S05]  /*9660*/  @!P0 BRA `(.L_x_133) ;  /* 0xfffffffc00f08947 */ /* 0x004fea000383ffff */
[----:B------:R-:W-:Y:S05]  /*9670*/  BRA `(.L_x_33) ;  /* 0xffffff8400c07947 */ /* 0x000fea000383ffff */
.L_x_39:
[----:B-1----:R1:W2:Y:S02]  /*9680*/  SYNCS.PHASECHK.TRANS64.TRYWAIT P0, [R3+URZ+0x80], R0 ;  /* 0x00008000030075a7 */ /* 0x0022a400080011ff */
[----:B--2---:R-:W-:Y:S05]  /*9690*/  @!P0 NANOSLEEP.SYNCS 0x989680 ;  /* 0x009896800000895d */ /* 0x004fea0003900000 */
[----:B------:R-:W2:Y:S02]  /*96a0*/  @!P0 SYNCS.PHASECHK.TRANS64 P0, [R3+URZ+0x80], R0 ;  /* 0x00008000030085a7 */ /* 0x000ea400080010ff */
[----:B--2---:R-:W-:Y:S05]  /*96b0*/  @!P0 BRA `(.L_x_39) ;  /* 0xfffffffc00f08947 */ /* 0x004fea000383ffff */
[----:B------:R-:W-:Y:S05]  /*96c0*/  BRA `(.L_x_134) ;  /* 0xffffff8800647947 */ /* 0x000fea000383ffff */
.L_x_43:
[----:B------:R-:W-:-:S07]  /*96d0*/  MOV R0, UR4 ;  /* 0x0000000400007c02 */ /* 0x000fce0008000f00 */
.L_x_135:
[----:B-1----:R1:W2:Y:S02]  /*96e0*/  SYNCS.PHASECHK.TRANS64.TRYWAIT P0, [R0+URZ], R2 ;  /* 0x00000002000075a7 */ /* 0x0022a400080011ff */
[----:B--2---:R-:W-:Y:S05]  /*96f0*/  @!P0 NANOSLEEP.SYNCS 0x989680 ;  /* 0x009896800000895d */ /* 0x004fea0003900000 */
[----:B------:R-:W2:Y:S02]  /*9700*/  @!P0 SYNCS.PHASECHK.TRANS64 P0, [R0+URZ], R2 ;  /* 0x00000002000085a7 */ /* 0x000ea400080010ff */
[----:B--2---:R-:W-:Y:S05]  /*9710*/  @!P0 BRA `(.L_x_135) ;  /* 0xfffffffc00f08947 */ /* 0x004fea000383ffff */
[----:B------:R-:W-:Y:S05]  /*9720*/  BRA `(.L_x_136) ;  /* 0xffffff9000107947 */ /* 0x000fea000383ffff */
.L_x_44:
[----:B------:R-:W-:-:S07]  /*9730*/  MOV R0, UR5 ;  /* 0x0000000500007c02 */ /* 0x000fce0008000f00 */
.L_x_137:
[----:B-1----:R1:W2:Y:S02]  /*9740*/  SYNCS.PHASECHK.TRANS64.TRYWAIT P0, [R0+URZ], R2 ;  /* 0x00000002000075a7 */ /* 0x0022a400080011ff */
[----:B--2---:R-:W-:Y:S05]  /*9750*/  @!P0 NANOSLEEP.SYNCS 0x989680 ;  /* 0x009896800000895d */ /* 0x004fea0003900000 */
[----:B------:R-:W2:Y:S02]  /*9760*/  @!P0 SYNCS.PHASECHK.TRANS64 P0, [R0+URZ], R2 ;  /* 0x00000002000085a7 */ /* 0x000ea400080010ff */
[----:B--2---:R-:W-:Y:S05]  /*9770*/  @!P0 BRA `(.L_x_137) ;  /* 0xfffffffc00f08947 */ /* 0x004fea000383ffff */
[----:B------:R-:W-:Y:S05]  /*9780*/  BRA `(.L_x_138) ;  /* 0xffffff90001c7947 */ /* 0x000fea000383ffff */
.L_x_47:
[----:B-1----:R1:W2:Y:S02]  /*9790*/  SYNCS.PHASECHK.TRANS64.TRYWAIT P0, [R2+URZ+0xe0], R4 ;  /* 0x0000e004020075a7 */ /* 0x0022a400080011ff */
[----:B--2---:R-:W-:Y:S05]  /*97a0*/  @!P0 NANOSLEEP.SYNCS 0x989680 ;  /* 0x009896800000895d */ /* 0x004fea0003900000 */
[----:B------:R-:W2:Y:S02]  /*97b0*/  @!P0 SYNCS.PHASECHK.TRANS64 P0, [R2+URZ+0xe0], R4 ;  /* 0x0000e004020085a7 */ /* 0x000ea400080010ff */
[----:B--2---:R-:W-:Y:S05]  /*97c0*/  @!P0 BRA `(.L_x_47) ;  /* 0xfffffffc00f08947 */ /* 0x004fea000383ffff */
[----:B------:R-:W-:Y:S05]  /*97d0*/  BRA `(.L_x_139) ;  /* 0xffffff9000787947 */ /* 0x000fea000383ffff */
.L_x_48:
[----:B------:R-:W-:-:S07]  /*97e0*/  MOV R2, UR4 ;  /* 0x0000000400027c02 */ /* 0x000fce0008000f00 */
.L_x_140:
[----:B-1----:R1:W2:Y:S02]  /*97f0*/  SYNCS.PHASECHK.TRANS64.TRYWAIT P0, [R2+URZ+0x90], R5 ;  /* 0x00009005020075a7 */ /* 0x0022a400080011ff */
[----:B--2---:R-:W-:Y:S05]  /*9800*/  @!P0 NANOSLEEP.SYNCS 0x989680 ;  /* 0x009896800000895d */ /* 0x004fea0003900000 */
[----:B------:R-:W2:Y:S02]  /*9810*/  @!P0 SYNCS.PHASECHK.TRANS64 P0, [R2+URZ+0x90], R5 ;  /* 0x00009005020085a7 */ /* 0x000ea400080010ff */
[----:B--2---:R-:W-:Y:S05]  /*9820*/  @!P0 BRA `(.L_x_140) ;  /* 0xfffffffc00f08947 */ /* 0x004fea000383ffff */
[----:B------:R-:W-:Y:S05]  /*9830*/  BRA `(.L_x_141) ;  /* 0xffffff9000887947 */ /* 0x000fea000383ffff */
.L_x_49:
[----:B-1----:R1:W2:Y:S02]  /*9840*/  SYNCS.PHASECHK.TRANS64.TRYWAIT P1, [R2+URZ+0x80], R4 ;  /* 0x00008004020075a7 */ /* 0x0022a400080211ff */
[----:B--2---:R-:W-:Y:S05]  /*9850*/  @!P1 NANOSLEEP.SYNCS 0x989680 ;  /* 0x009896800000995d */ /* 0x004fea0003900000 */
[----:B------:R-:W2:Y:S02]  /*9860*/  @!P1 SYNCS.PHASECHK.TRANS64 P1, [R2+URZ+0x80], R4 ;  /* 0x00008004020095a7 */ /* 0x000ea400080210ff */
[----:B--2---:R-:W-:Y:S05]  /*9870*/  @!P1 BRA `(.L_x_49) ;  /* 0xfffffffc00f09947 */ /* 0x004fea000383ffff */
[----:B------:R-:W-:Y:S05]  /*9880*/  BRA `(.L_x_142) ;  /* 0xffffff9000b87947 */ /* 0x000fea000383ffff */
.L_x_52:
[----:B------:R-:W-:-:S07]  /*9890*/  MOV R0, UR4 ;  /* 0x0000000400007c02 */ /* 0x000fce0008000f00 */
.L_x_143:
[----:B-1----:R1:W2:Y:S02]  /*98a0*/  SYNCS.PHASECHK.TRANS64.TRYWAIT P0, [R0+URZ+0x90], R2 ;  /* 0x00009002000075a7 */ /* 0x0022a400080011ff */
[----:B--2---:R-:W-:Y:S05]  /*98b0*/  @!P0 NANOSLEEP.SYNCS 0x989680 ;  /* 0x009896800000895d */ /* 0x004fea0003900000 */
[----:B------:R-:W2:Y:S02]  /*98c0*/  @!P0 SYNCS.PHASECHK.TRANS64 P0, [R0+URZ+0x90], R2 ;  /* 0x00009002000085a7 */ /* 0x000ea400080010ff */
[----:B--2---:R-:W-:Y:S05]  /*98d0*/  @!P0 BRA `(.L_x_143) ;  /* 0xfffffffc00f08947 */ /* 0x004fea000383ffff */
[----:B------:R-:W-:Y:S05]  /*98e0*/  BRA `(.L_x_51) ;  /* 0xffffff94000c7947 */ /* 0x000fea000383ffff */
.L_x_59:
[----:B-1----:R1:W2:Y:S02]  /*98f0*/  SYNCS.PHASECHK.TRANS64.TRYWAIT P1, [R0+URZ+0x80], R2 ;  /* 0x00008002000075a7 */ /* 0x0022a400080211ff */
[----:B--2---:R-:W-:Y:S05]  /*9900*/  @!P1 NANOSLEEP.SYNCS 0x989680 ;  /* 0x009896800000995d */ /* 0x004fea0003900000 */
[----:B------:R-:W2:Y:S02]  /*9910*/  @!P1 SYNCS.PHASECHK.TRANS64 P1, [R0+URZ+0x80], R2 ;  /* 0x00008002000095a7 */ /* 0x000ea400080210ff */
[----:B--2---:R-:W-:Y:S05]  /*9920*/  @!P1 BRA `(.L_x_59) ;  /* 0xfffffffc00f09947 */ /* 0x004fea000383ffff */
[----:B------:R-:W-:Y:S05]  /*9930*/  BRA `(.L_x_144) ;  /* 0xffffff9800687947 */ /* 0x000fea000383ffff */
.L_x_60:
[----:B------:R-:W-:-:S07]  /*9940*/  MOV R2, UR19 ;  /* 0x0000001300027c02 */ /* 0x000fce0008000f00 */
.L_x_145:
[----:B-1----:R1:W2:Y:S02]  /*9950*/  SYNCS.PHASECHK.TRANS64.TRYWAIT P0, [R2+URZ+0xc0], R0 ;  /* 0x0000c000020075a7 */ /* 0x0022a400080011ff */
[----:B--2---:R-:W-:Y:S05]  /*9960*/  @!P0 NANOSLEEP.SYNCS 0x989680 ;  /* 0x009896800000895d */ /* 0x004fea0003900000 */
[----:B------:R-:W2:Y:S02]  /*9970*/  @!P0 SYNCS.PHASECHK.TRANS64 P0, [R2+URZ+0xc0], R0 ;  /* 0x0000c000020085a7 */ /* 0x000ea400080010ff */
[----:B--2---:R-:W-:Y:S05]  /*9980*/  @!P0 BRA `(.L_x_145) ;  /* 0xfffffffc00f08947 */ /* 0x004fea000383ffff */
[----:B------:R-:W-:Y:S05]  /*9990*/  BRA `(.L_x_146) ;  /* 0xffffff98009c7947 */ /* 0x000fea000383ffff */
.L_x_63:
[----:B------:R-:W-:Y:S07]  /*99a0*/  MOV R0, UR6 ;  /* 0x0000000600007c02 */ /* 0x000fee0008000f00 */
.L_x_147:
[----:B-1----:R1:W2:Y:S02]  /*99b0*/  SYNCS.PHASECHK.TRANS64.TRYWAIT P0, [R0+URZ], R2 ;  /* 0x00000002000075a7 */ /* 0x0022a400080011ff */
[----:B--2---:R-:W-:Y:S05]  /*99c0*/  @!P0 NANOSLEEP.SYNCS 0x989680 ;  /* 0x009896800000895d */ /* 0x004fea0003900000 */
[----:B------:R-:W2:Y:S02]  /*99d0*/  @!P0 SYNCS.PHASECHK.TRANS64 P0, [R0+URZ], R2 ;  /* 0x00000002000085a7 */ /* 0x000ea400080010ff */
[----:B--2---:R-:W-:Y:S05]  /*99e0*/  @!P0 BRA `(.L_x_147) ;  /* 0xfffffffc00f08947 */ /* 0x004fea000383ffff */
[----:B------:R-:W-:Y:S05]  /*99f0*/  BRA `(.L_x_62) ;  /* 0xffffff9800d47947 */ /* 0x000fea000383ffff */
.L_x_66:
[----:B------:R-:W-:-:S07]  /*9a00*/  MOV R0, UR4 ;  /* 0x0000000400007c02 */ /* 0x000fce0008000f00 */
.L_x_148:
[----:B--2---:R2:W4:Y:S02]  /*9a10*/  SYNCS.PHASECHK.TRANS64.TRYWAIT P0, [R0+URZ], R2 ;  /* 0x00000002000075a7 */ /* 0x00452400080011ff */
[----:B----4-:R-:W-:Y:S05]  /*9a20*/  @!P0 NANOSLEEP.SYNCS 0x989680 ;  /* 0x009896800000895d */ /* 0x010fea0003900000 */
[----:B------:R-:W4:Y:S02]  /*9a30*/  @!P0 SYNCS.PHASECHK.TRANS64 P0, [R0+URZ], R2 ;  /* 0x00000002000085a7 */ /* 0x000f2400080010ff */
[----:B----4-:R-:W-:Y:S05]  /*9a40*/  @!P0 BRA `(.L_x_148) ;  /* 0xfffffffc00f08947 */ /* 0x010fea000383ffff */
[----:B------:R-:W-:Y:S05]  /*9a50*/  BRA `(.L_x_149) ;  /* 0xffffff9c00747947 */ /* 0x000fea000383ffff */
.L_x_67:
[----:B------:R-:W-:-:S07]  /*9a60*/  MOV R0, UR5 ;  /* 0x0000000500007c02 */ /* 0x000fce0008000f00 */
.L_x_150:
[----:B-1----:R1:W2:Y:S02]  /*9a70*/  SYNCS.PHASECHK.TRANS64.TRYWAIT P0, [R0+URZ], R3 ;  /* 0x00000003000075a7 */ /* 0x0022a400080011ff */
[----:B--2---:R-:W-:Y:S05]  /*9a80*/  @!P0 NANOSLEEP.SYNCS 0x989680 ;  /* 0x009896800000895d */ /* 0x004fea0003900000 */
[----:B------:R-:W2:Y:S02]  /*9a90*/  @!P0 SYNCS.PHASECHK.TRANS64 P0, [R0+URZ], R3 ;  /* 0x00000003000085a7 */ /* 0x000ea400080010ff */
[----:B--2---:R-:W-:Y:S05]  /*9aa0*/  @!P0 BRA `(.L_x_150) ;  /* 0xfffffffc00f08947 */ /* 0x004fea000383ffff */
[----:B------:R-:W-:Y:S05]  /*9ab0*/  BRA `(.L_x_151) ;  /* 0xffffff9c00807947 */ /* 0x000fea000383ffff */
.L_x_68:
[----:B------:R-:W-:-:S07]  /*9ac0*/  MOV R0, UR5 ;  /* 0x0000000500007c02 */ /* 0x000fce0008000f00 */
.L_x_152:
[----:B-1----:R1:W2:Y:S02]  /*9ad0*/  SYNCS.PHASECHK.TRANS64.TRYWAIT P0, [R0+URZ], R3 ;  /* 0x00000003000075a7 */ /* 0x0022a400080011ff */
[----:B--2---:R-:W-:Y:S05]  /*9ae0*/  @!P0 NANOSLEEP.SYNCS 0x989680 ;  /* 0x009896800000895d */ /* 0x004fea0003900000 */
[----:B------:R-:W2:Y:S02]  /*9af0*/  @!P0 SYNCS.PHASECHK.TRANS64 P0, [R0+URZ], R3 ;  /* 0x00000003000085a7 */ /* 0x000ea400080010ff */
[----:B--2---:R-:W-:Y:S05]  /*9b00*/  @!P0 BRA `(.L_x_152) ;  /* 0xfffffffc00f08947 */ /* 0x004fea000383ffff */
[----:B------:R-:W-:Y:S05]  /*9b10*/  BRA `(.L_x_153) ;  /* 0xffffff9c008c7947 */ /* 0x000fea000383ffff */
.L_x_69:
[----:B-1----:R-:W-:-:S07]  /*9b20*/  MOV R0, UR4 ;  /* 0x0000000400007c02 */ /* 0x002fce0008000f00 */
.L_x_154:
[----:B-1----:R1:W2:Y:S02]  /*9b30*/  SYNCS.PHASECHK.TRANS64.TRYWAIT P0, [R0+URZ], R2 ;  /* 0x00000002000075a7 */ /* 0x0022a400080011ff */
[----:B--2---:R-:W-:Y:S05]  /*9b40*/  @!P0 NANOSLEEP.SYNCS 0x989680 ;  /* 0x009896800000895d */ /* 0x004fea0003900000 */
[----:B------:R-:W2:Y:S02]  /*9b50*/  @!P0 SYNCS.PHASECHK.TRANS64 P0, [R0+URZ], R2 ;  /* 0x00000002000085a7 */ /* 0x000ea400080010ff */
[----:B--2---:R-:W-:Y:S05]  /*9b60*/  @!P0 BRA `(.L_x_154) ;  /* 0xfffffffc00f08947 */ /* 0x004fea000383ffff */
[----:B------:R-:W-:Y:S05]  /*9b70*/  BRA `(.L_x_155) ;  /* 0xffffff9c00987947 */ /* 0x000fea000383ffff */
.L_x_74:
[----:B--2---:R2:W3:Y:S02]  /*9b80*/  SYNCS.PHASECHK.TRANS64.TRYWAIT P0, [R12+URZ+0x80], R0 ;  /* 0x000080000c0075a7 */ /* 0x0044e400080011ff */
[----:B---3--:R-:W-:Y:S05]  /*9b90*/  @!P0 NANOSLEEP.SYNCS 0x989680 ;  /* 0x009896800000895d */ /* 0x008fea0003900000 */
[----:B------:R-:W3:Y:S02]  /*9ba0*/  @!P0 SYNCS.PHASECHK.TRANS64 P0, [R12+URZ+0x80], R0 ;  /* 0x000080000c0085a7 */ /* 0x000ee400080010ff */
[----:B---3--:R-:W-:Y:S05]  /*9bb0*/  @!P0 BRA `(.L_x_74) ;  /* 0xfffffffc00f08947 */ /* 0x008fea000383ffff */
[----:B------:R-:W-:Y:S05]  /*9bc0*/  BRA `(.L_x_156) ;  /* 0xffffffa000b87947 */ /* 0x000fea000383ffff */
.L_x_77:
[----:B-1----:R-:W-:Y:S07]  /*9bd0*/  MOV R0, UR21 ;  /* 0x0000001500007c02 */ /* 0x002fee0008000f00 */
.L_x_157:
[----:B-1----:R1:W2:Y:S02]  /*9be0*/  SYNCS.PHASECHK.TRANS64.TRYWAIT P2, [R0+URZ+0x78], R6 ;  /* 0x00007806000075a7 */ /* 0x0022a400080411ff */
[----:B--2---:R-:W-:Y:S05]  /*9bf0*/  @!P2 NANOSLEEP.SYNCS 0x989680 ;  /* 0x009896800000a95d */ /* 0x004fea0003900000 */
[----:B------:R-:W2:Y:S02]  /*9c00*/  @!P2 SYNCS.PHASECHK.TRANS64 P2, [R0+URZ+0x78], R6 ;  /* 0x000078060000a5a7 */ /* 0x000ea400080410ff */
[----:B--2---:R-:W-:Y:S05]  /*9c10*/  @!P2 BRA `(.L_x_157) ;  /* 0xfffffffc00f0a947 */ /* 0x004fea000383ffff */
[----:B------:R-:W-:Y:S05]  /*9c20*/  BRA `(.L_x_76) ;  /* 0xffffffa800207947 */ /* 0x000fea000383ffff */
.L_x_80:
[----:B------:R-:W-:Y:S07]  /*9c30*/  MOV R0, UR21 ;  /* 0x0000001500007c02 */ /* 0x000fee0008000f00 */
.L_x_158:
[----:B-1----:R1:W2:Y:S02]  /*9c40*/  SYNCS.PHASECHK.TRANS64.TRYWAIT P0, [R0+URZ+0x50], R9 ;  /* 0x00005009000075a7 */ /* 0x0022a400080011ff */
[----:B--2---:R-:W-:Y:S05]  /*9c50*/  @!P0 NANOSLEEP.SYNCS 0x989680 ;  /* 0x009896800000895d */ /* 0x004fea0003900000 */
[----:B------:R-:W2:Y:S02]  /*9c60*/  @!P0 SYNCS.PHASECHK.TRANS64 P0, [R0+URZ+0x50], R9 ;  /* 0x00005009000085a7 */ /* 0x000ea400080010ff */
[----:B--2---:R-:W-:Y:S05]  /*9c70*/  @!P0 BRA `(.L_x_158) ;  /* 0xfffffffc00f08947 */ /* 0x004fea000383ffff */
[----:B------:R-:W-:Y:S05]  /*9c80*/  BRA `(.L_x_159) ;  /* 0xffffffa8007c7947 */ /* 0x000fea000383ffff */
.L_x_81:
[----:B------:R-:W-:Y:S07]  /*9c90*/  MOV R0, UR21 ;  /* 0x0000001500007c02 */ /* 0x000fee0008000f00 */
.L_x_160:
[----:B-1----:R1:W2:Y:S02]  /*9ca0*/  SYNCS.PHASECHK.TRANS64.TRYWAIT P0, [R0+URZ+0x58], R9 ;  /* 0x00005809000075a7 */ /* 0x0022a400080011ff */
[----:B--2---:R-:W-:Y:S05]  /*9cb0*/  @!P0 NANOSLEEP.SYNCS 0x989680 ;  /* 0x009896800000895d */ /* 0x004fea0003900000 */
[----:B------:R-:W2:Y:S02]  /*9cc0*/  @!P0 SYNCS.PHASECHK.TRANS64 P0, [R0+URZ+0x58], R9 ;  /* 0x00005809000085a7 */ /* 0x000ea400080010ff */
[----:B--2---:R-:W-:Y:S05]  /*9cd0*/  @!P0 BRA `(.L_x_160) ;  /* 0xfffffffc00f08947 */ /* 0x004fea000383ffff */
[----:B------:R-:W-:Y:S05]  /*9ce0*/  BRA `(.L_x_161) ;  /* 0xffffffa800b87947 */ /* 0x000fea000383ffff */
.L_x_82:
[----:B------:R-:W-:Y:S07]  /*9cf0*/  MOV R0, UR21 ;  /* 0x0000001500007c02 */ /* 0x000fee0008000f00 */
.L_x_162:
[----:B-1----:R1:W2:Y:S02]  /*9d00*/  SYNCS.PHASECHK.TRANS64.TRYWAIT P0, [R0+URZ+0x60], R9 ;  /* 0x00006009000075a7 */ /* 0x0022a400080011ff */
[----:B--2---:R-:W-:Y:S05]  /*9d10*/  @!P0 NANOSLEEP.SYNCS 0x989680 ;  /* 0x009896800000895d */ /* 0x004fea0003900000 */
[----:B------:R-:W2:Y:S02]  /*9d20*/  @!P0 SYNCS.PHASECHK.TRANS64 P0, [R0+URZ+0x60], R9 ;  /* 0x00006009000085a7 */ /* 0x000ea400080010ff */
[----:B--2---:R-:W-:Y:S05]  /*9d30*/  @!P0 BRA `(.L_x_162) ;  /* 0xfffffffc00f08947 */ /* 0x004fea000383ffff */
[----:B------:R-:W-:Y:S05]  /*9d40*/  BRA `(.L_x_163) ;  /* 0xffffffac00007947 */ /* 0x000fea000383ffff */
.L_x_83:
[----:B------:R-:W-:Y:S07]  /*9d50*/  MOV R0, UR21 ;  /* 0x0000001500007c02 */ /* 0x000fee0008000f00 */
.L_x_164:
[----:B-1----:R1:W2:Y:S02]  /*9d60*/  SYNCS.PHASECHK.TRANS64.TRYWAIT P0, [R0+URZ+0x68], R9 ;  /* 0x00006809000075a7 */ /* 0x0022a400080011ff */
[----:B--2---:R-:W-:Y:S05]  /*9d70*/  @!P0 NANOSLEEP.SYNCS 0x989680 ;  /* 0x009896800000895d */ /* 0x004fea0003900000 */
[----:B------:R-:W2:Y:S02]  /*9d80*/  @!P0 SYNCS.PHASECHK.TRANS64 P0, [R0+URZ+0x68], R9 ;  /* 0x00006809000085a7 */ /* 0x000ea400080010ff */
[----:B--2---:R-:W-:Y:S05]  /*9d90*/  @!P0 BRA `(.L_x_164) ;  /* 0xfffffffc00f08947 */ /* 0x004fea000383ffff */
[----:B------:R-:W-:Y:S05]  /*9da0*/  BRA `(.L_x_165) ;  /* 0xffffffac00447947 */ /* 0x000fea000383ffff */
.L_x_85:
[----:B------:R-:W-:-:S07]  /*9db0*/  MOV R0, UR21 ;  /* 0x0000001500007c02 */ /* 0x000fce0008000f00 */
.L_x_166:
[----:B-1----:R1:W3:Y:S02]  /*9dc0*/  SYNCS.PHASECHK.TRANS64.TRYWAIT P0, [R0+URZ+0x50], R2 ;  /* 0x00005002000075a7 */ /* 0x0022e400080011ff */
[----:B---3--:R-:W-:Y:S05]  /*9dd0*/  @!P0 NANOSLEEP.SYNCS 0x989680 ;  /* 0x009896800000895d */ /* 0x008fea0003900000 */
[----:B------:R-:W3:Y:S02]  /*9de0*/  @!P0 SYNCS.PHASECHK.TRANS64 P0, [R0+URZ+0x50], R2 ;  /* 0x00005002000085a7 */ /* 0x000ee400080010ff */
[----:B---3--:R-:W-:Y:S05]  /*9df0*/  @!P0 BRA `(.L_x_166) ;  /* 0xfffffffc00f08947 */ /* 0x008fea000383ffff */
[----:B------:R-:W-:Y:S05]  /*9e00*/  BRA `(.L_x_167) ;  /* 0xffffffac00bc7947 */ /* 0x000fea000383ffff */
.L_x_86:
[----:B-1----:R-:W-:-:S07]  /*9e10*/  MOV R0, UR21 ;  /* 0x0000001500007c02 */ /* 0x002fce0008000f00 */
.L_x_168:
[----:B-1----:R1:W3:Y:S02]  /*9e20*/  SYNCS.PHASECHK.TRANS64.TRYWAIT P0, [R0+URZ+0x58], R2 ;  /* 0x00005802000075a7 */ /* 0x0022e400080011ff */
[----:B---3--:R-:W-:Y:S05]  /*9e30*/  @!P0 NANOSLEEP.SYNCS 0x989680 ;  /* 0x009896800000895d */ /* 0x008fea0003900000 */
[----:B------:R-:W3:Y:S02]  /*9e40*/  @!P0 SYNCS.PHASECHK.TRANS64 P0, [R0+URZ+0x58], R2 ;  /* 0x00005802000085a7 */ /* 0x000ee400080010ff */
[----:B---3--:R-:W-:Y:S05]  /*9e50*/  @!P0 BRA `(.L_x_168) ;  /* 0xfffffffc00f08947 */ /* 0x008fea000383ffff */
[----:B------:R-:W-:Y:S05]  /*9e60*/  BRA `(.L_x_169) ;  /* 0xffffffac00ac7947 */ /* 0x000fea000383ffff */
.L_x_87:
[----:B-1----:R-:W-:-:S07]  /*9e70*/  MOV R0, UR21 ;  /* 0x0000001500007c02 */ /* 0x002fce0008000f00 */
.L_x_170:
[----:B-1----:R1:W3:Y:S02]  /*9e80*/  SYNCS.PHASECHK.TRANS64.TRYWAIT P0, [R0+URZ+0x60], R2 ;  /* 0x00006002000075a7 */ /* 0x0022e400080011ff */
[----:B---3--:R-:W-:Y:S05]  /*9e90*/  @!P0 NANOSLEEP.SYNCS 0x989680 ;  /* 0x009896800000895d */ /* 0x008fea0003900000 */
[----:B------:R-:W3:Y:S02]  /*9ea0*/  @!P0 SYNCS.PHASECHK.TRANS64 P0, [R0+URZ+0x60], R2 ;  /* 0x00006002000085a7 */ /* 0x000ee400080010ff */
[----:B---3--:R-:W-:Y:S05]  /*9eb0*/  @!P0 BRA `(.L_x_170) ;  /* 0xfffffffc00f08947 */ /* 0x008fea000383ffff */
[----:B------:R-:W-:Y:S05]  /*9ec0*/  BRA `(.L_x_171) ;  /* 0xffffffac009c7947 */ /* 0x000fea000383ffff */
.L_x_89:
[----:B-1----:R1:W2:Y:S02]  /*9ed0*/  SYNCS.PHASECHK.TRANS64.TRYWAIT P0, [R3+URZ+0x80], R0 ;  /* 0x00008000030075a7 */ /* 0x0022a400080011ff */
[----:B--2---:R-:W-:Y:S05]  /*9ee0*/  @!P0 NANOSLEEP.SYNCS 0x989680 ;  /* 0x009896800000895d */ /* 0x004fea0003900000 */
[----:B------:R-:W2:Y:S02]  /*9ef0*/  @!P0 SYNCS.PHASECHK.TRANS64 P0, [R3+URZ+0x80], R0 ;  /* 0x00008000030085a7 */ /* 0x000ea400080010ff */
[----:B--2---:R-:W-:Y:S05]  /*9f00*/  @!P0 BRA `(.L_x_89) ;  /* 0xfffffffc00f08947 */ /* 0x004fea000383ffff */
[----:B------:R-:W-:Y:S05]  /*9f10*/  BRA `(.L_x_172) ;  /* 0xffffffb000687947 */ /* 0x000fea000383ffff */
.L_x_100:
[----:B-1----:R1:W2:Y:S02]  /*9f20*/  SYNCS.PHASECHK.TRANS64.TRYWAIT P1, [R2+URZ+0x30], R0 ;  /* 0x00003000020075a7 */ /* 0x0022a400080211ff */
[----:B--2---:R-:W-:Y:S05]  /*9f30*/  @!P1 NANOSLEEP.SYNCS 0x989680 ;  /* 0x009896800000995d */ /* 0x004fea0003900000 */
[----:B------:R-:W2:Y:S02]  /*9f40*/  @!P1 SYNCS.PHASECHK.TRANS64 P1, [R2+URZ+0x30], R0 ;  /* 0x00003000020095a7 */ /* 0x000ea400080210ff */
[----:B--2---:R-:W-:Y:S05]  /*9f50*/  @!P1 BRA `(.L_x_100) ;  /* 0xfffffffc00f09947 */ /* 0x004fea000383ffff */
[----:B------:R-:W-:Y:S05]  /*9f60*/  BRA `(.L_x_99) ;  /* 0xffffffbc00dc7947 */ /* 0x000fea000383ffff */
.L_x_102:
[----:B-1----:R1:W2:Y:S02]  /*9f70*/  SYNCS.PHASECHK.TRANS64.TRYWAIT P0, [R52+URZ+0xa0], R3 ;  /* 0x0000a003340075a7 */ /* 0x0022a400080011ff */
[----:B--2---:R-:W-:Y:S05]  /*9f80*/  @!P0 NANOSLEEP.SYNCS 0x989680 ;  /* 0x009896800000895d */ /* 0x004fea0003900000 */
[----:B------:R-:W2:Y:S02]  /*9f90*/  @!P0 SYNCS.PHASECHK.TRANS64 P0, [R52+URZ+0xa0], R3 ;  /* 0x0000a003340085a7 */ /* 0x000ea400080010ff */
[----:B--2---:R-:W-:Y:S05]  /*9fa0*/  @!P0 BRA `(.L_x_102) ;  /* 0xfffffffc00f08947 */ /* 0x004fea000383ffff */
[----:B------:R-:W-:Y:S05]  /*9fb0*/  BRA `(.L_x_101) ;  /* 0xffffffc000307947 */ /* 0x000fea000383ffff */
.L_x_110:
[----:B--2---:R2:W3:Y:S02]  /*9fc0*/  SYNCS.PHASECHK.TRANS64.TRYWAIT P0, [R0+URZ+0x30], R2 ;  /* 0x00003002000075a7 */ /* 0x0044e400080011ff */
[----:B---3--:R-:W-:Y:S05]  /*9fd0*/  @!P0 NANOSLEEP.SYNCS 0x989680 ;  /* 0x009896800000895d */ /* 0x008fea0003900000 */
[----:B------:R-:W3:Y:S02]  /*9fe0*/  @!P0 SYNCS.PHASECHK.TRANS64 P0, [R0+URZ+0x30], R2 ;  /* 0x00003002000085a7 */ /* 0x000ee400080010ff */
[----:B---3--:R-:W-:Y:S05]  /*9ff0*/  @!P0 BRA `(.L_x_110) ;  /* 0xfffffffc00f08947 */ /* 0x008fea000383ffff */
[----:B------:R-:W-:Y:S05]  /*a000*/  BRA `(.L_x_109) ;  /* 0xffffffcc00247947 */ /* 0x000fea000383ffff */
.L_x_118:
[----:B--2---:R2:W3:Y:S02]  /*a010*/  SYNCS.PHASECHK.TRANS64.TRYWAIT P0, [R0+URZ+0x30], R4 ;  /* 0x00003004000075a7 */ /* 0x0044e400080011ff */
[----:B---3--:R-:W-:Y:S05]  /*a020*/  @!P0 NANOSLEEP.SYNCS 0x989680 ;  /* 0x009896800000895d */ /* 0x008fea0003900000 */
[----:B------:R-:W3:Y:S02]  /*a030*/  @!P0 SYNCS.PHASECHK.TRANS64 P0, [R0+URZ+0x30], R4 ;  /* 0x00003004000085a7 */ /* 0x000ee400080010ff */
[----:B---3--:R-:W-:Y:S05]  /*a040*/  @!P0 BRA `(.L_x_118) ;  /* 0xfffffffc00f08947 */ /* 0x008fea000383ffff */
[----:B------:R-:W-:Y:S05]  /*a050*/  BRA `(.L_x_117) ;  /* 0xffffffd800607947 */ /* 0x000fea000383ffff */
.L_x_126:
[----:B--2---:R2:W3:Y:S02]  /*a060*/  SYNCS.PHASECHK.TRANS64.TRYWAIT P0, [R0+URZ+0x30], R2 ;  /* 0x00003002000075a7 */ /* 0x0044e400080011ff */
[----:B---3--:R-:W-:Y:S05]  /*a070*/  @!P0 NANOSLEEP.SYNCS 0x989680 ;  /* 0x009896800000895d */ /* 0x008fea0003900000 */
[----:B------:R-:W3:Y:S02]  /*a080*/  @!P0 SYNCS.PHASECHK.TRANS64 P0, [R0+URZ+0x30], R2 ;  /* 0x00003002000085a7 */ /* 0x000ee400080010ff */
[----:B---3--:R-:W-:Y:S05]  /*a090*/  @!P0 BRA `(.L_x_126) ;  /* 0xfffffffc00f08947 */ /* 0x008fea000383ffff */
[----:B------:R-:W-:Y:S05]  /*a0a0*/  BRA `(.L_x_125) ;  /* 0xffffffe400ac7947 */ /* 0x000fea000383ffff */
        .weak           $__internal_0_$__cuda_sm10x_tcgen05_guardrail_trap_col_being_dealloced_not_returned_by_alloc
        .type           $__internal_0_$__cuda_sm10x_tcgen05_guardrail_trap_col_being_dealloced_not_returned_by_alloc,@function
        .size           $__internal_0_$__cuda_sm10x_tcgen05_guardrail_trap_col_being_dealloced_not_returned_by_alloc,($__internal_1_$__cuda_sm10x_tcgen05_guardrail_trap_phase_invalid_during_alloc - $__internal_0_$__cuda_sm10x_tcgen05_guardrail_trap_col_being_dealloced_not_returned_by_alloc)
$__internal_0_$__cuda_sm10x_tcgen05_guardrail_trap_col_being_dealloced_not_returned_by_alloc:
[----:B------:R-:W-:Y:S05]  /*a0b0*/  BPT.TRAP 0x1 ;  /* 0x000000040000795c */ /* 0x000fea0000300000 */
[----:B------:R-:W-:-:S04]  /*a0c0*/  HFMA2 R3, -RZ, RZ, 0, 0 ;  /* 0x00000000ff037431 */ /* 0x000fc800000001ff */
[----:B------:R-:W-:Y:S05]  /*a0d0*/  RET.REL.NODEC R2 `(_ZN7cutlass13device_kernelINS_4gemm6kernel13GemmUniversalIN4cute5tupleIJiiiiEEENS1_10collective13CollectiveMmaINS1_35MainloopSm100TmaUmmaWarpSpecializedILi3ELi2ELi4ENS5_IJNS4_1CILi1EEENSA_ILi2EEESB_EEEEENS5_IJNSA_ILi64EEENSA_ILi256EEENSA_ILi32EEEEEEaNS5_IJlSB_lEEEaSJ_NS4_8TiledMMAINS4_8MMA_AtomIJNS4_15SM100_MMA_S8_SSIaaiLi64ELi256ELNS4_4UMMA5MajorE0ELSO_0ELNSN_8SaturateE0EEEEEENS4_6LayoutINS5_IJSB_SB_SB_EEENS5_IJNSA_ILi0EEESU_SU_EEEEENS5_IJNS4_10UnderscoreESX_SX_EEEEENS4_23SM90_TMA_LOAD_MULTICASTENS4_14ComposedLayoutINS4_7SwizzleILi1ELi4ELi3EEENS4_18smem_ptr_flag_bitsILi8EEENSS_INS5_IJNSA_ILi8EEESH_EEENS5_IJSH_SB_EEEEEEEvNS4_8identityENS4_13SM90_TMA_LOADES1A_vS1B_EENS_8epilogue10collective18CollectiveEpilogueINS1E_23Sm100TmaWarpSpecializedILi4ELi2ELi32ELb0ELb0EEEJSI_NS5_IJNSS_ISF_SB_EES1J_EEEaSJ_aSJ_NS1E_6fusion15FusionCallbacksIS1I_NS1L_17LinearCombinationIaiaiLNS_15FloatRoundStyleE2EEESI_S1K_JEEENS4_5SM1004TMEM4LOAD26SM100_TMEM_LOAD_16dp32b32xES1C_NS11_INS12_ILi2ELi4ELi3EEES15_NSS_INS5_IJS16_SF_EEENS5_IJSF_SB_EEEEEEENS4_39AutoVectorizingCopyWithAssumedAlignmentILi128EEENS4_14SM90_TMA_STOREES1Z_S21_S21_EEEvvEEEEvNT_6ParamsE) ;  /* 0xffffff5c02c87950 */ /* 0x000fea0003c3ffff */
        .weak           $__internal_1_$__cuda_sm10x_tcgen05_guardrail_trap_phase_invalid_during_alloc
        .type           $__internal_1_$__cuda_sm10x_tcgen05_guardrail_trap_phase_invalid_during_alloc,@function
        .size           $__internal_1_$__cuda_sm10x_tcgen05_guardrail_trap_phase_invalid_during_alloc,($__internal_2_$__cuda_sm10x_tcgen05_guardrail_trap_unallocated_columns_being_dealloced - $__internal_1_$__cuda_sm10x_tcgen05_guardrail_trap_phase_invalid_during_alloc)
$__internal_1_$__cuda_sm10x_tcgen05_guardrail_trap_phase_invalid_during_alloc:
[----:B------:R-:W-:Y:S05]  /*a0e0*/  BPT.TRAP 0x1 ;  /* 0x000000040000795c */ /* 0x000fea0000300000 */
[----:B------:R-:W-:-:S04]  /*a0f0*/  MOV R5, 0x0 ;  /* 0x0000000000057802 */ /* 0x000fc80000000f00 */
[----:B------:R-:W-:Y:S05]  /*a100*/  RET.REL.NODEC R4 `(_ZN7cutlass13device_kernelINS_4gemm6kernel13GemmUniversalIN4cute5tupleIJiiiiEEENS1_10collective13CollectiveMmaINS1_35MainloopSm100TmaUmmaWarpSpecializedILi3ELi2ELi4ENS5_IJNS4_1CILi1EEENSA_ILi2EEESB_EEEEENS5_IJNSA_ILi64EEENSA_ILi256EEENSA_ILi32EEEEEEaNS5_IJlSB_lEEEaSJ_NS4_8TiledMMAINS4_8MMA_AtomIJNS4_15SM100_MMA_S8_SSIaaiLi64ELi256ELNS4_4UMMA5MajorE0ELSO_0ELNSN_8SaturateE0EEEEEENS4_6LayoutINS5_IJSB_SB_SB_EEENS5_IJNSA_ILi0EEESU_SU_EEEEENS5_IJNS4_10UnderscoreESX_SX_EEEEENS4_23SM90_TMA_LOAD_MULTICASTENS4_14ComposedLayoutINS4_7SwizzleILi1ELi4ELi3EEENS4_18smem_ptr_flag_bitsILi8EEENSS_INS5_IJNSA_ILi8EEESH_EEENS5_IJSH_SB_EEEEEEEvNS4_8identityENS4_13SM90_TMA_LOADES1A_vS1B_EENS_8epilogue10collective18CollectiveEpilogueINS1E_23Sm100TmaWarpSpecializedILi4ELi2ELi32ELb0ELb0EEEJSI_NS5_IJNSS_ISF_SB_EES1J_EEEaSJ_aSJ_NS1E_6fusion15FusionCallbacksIS1I_NS1L_17LinearCombinationIaiaiLNS_15FloatRoundStyleE2EEESI_S1K_JEEENS4_5SM1004TMEM4LOAD26SM100_TMEM_LOAD_16dp32b32xES1C_NS11_INS12_ILi2ELi4ELi3EEES15_NSS_INS5_IJS16_SF_EEENS5_IJSF_SB_EEEEEEENS4_39AutoVectorizingCopyWithAssumedAlignmentILi128EEENS4_14SM90_TMA_STOREES1Z_S21_S21_EEEvvEEEEvNT_6ParamsE) ;  /* 0xffffff5c04bc7950 */ /* 0x000fea0003c3ffff */
        .weak           $__internal_2_$__cuda_sm10x_tcgen05_guardrail_trap_unallocated_columns_being_dealloced
        .type           $__internal_2_$__cuda_sm10x_tcgen05_guardrail_trap_unallocated_columns_being_dealloced,@function
        .size           $__internal_2_$__cuda_sm10x_tcgen05_guardrail_trap_unallocated_columns_being_dealloced,(.L_x_174 - $__internal_2_$__cuda_sm10x_tcgen05_guardrail_trap_unallocated_columns_being_dealloced)
$__internal_2_$__cuda_sm10x_tcgen05_guardrail_trap_unallocated_columns_being_dealloced:
[----:B------:R-:W-:Y:S05]  /*a110*/  BPT.TRAP 0x1 ;  /* 0x000000040000795c */ /* 0x000fea0000300000 */
[----:B------:R-:W-:-:S04]  /*a120*/  HFMA2 R3, -RZ, RZ, 0, 0 ;  /* 0x00000000ff037431 */ /* 0x000fc800000001ff */
[----:B------:R-:W-:Y:S05]  /*a130*/  RET.REL.NODEC R2 `(_ZN7cutlass13device_kernelINS_4gemm6kernel13GemmUniversalIN4cute5tupleIJiiiiEEENS1_10collective13CollectiveMmaINS1_35MainloopSm100TmaUmmaWarpSpecializedILi3ELi2ELi4ENS5_IJNS4_1CILi1EEENSA_ILi2EEESB_EEEEENS5_IJNSA_ILi64EEENSA_ILi256EEENSA_ILi32EEEEEEaNS5_IJlSB_lEEEaSJ_NS4_8TiledMMAINS4_8MMA_AtomIJNS4_15SM100_MMA_S8_SSIaaiLi64ELi256ELNS4_4UMMA5MajorE0ELSO_0ELNSN_8SaturateE0EEEEEENS4_6LayoutINS5_IJSB_SB_SB_EEENS5_IJNSA_ILi0EEESU_SU_EEEEENS5_IJNS4_10UnderscoreESX_SX_EEEEENS4_23SM90_TMA_LOAD_MULTICASTENS4_14ComposedLayoutINS4_7SwizzleILi1ELi4ELi3EEENS4_18smem_ptr_flag_bitsILi8EEENSS_INS5_IJNSA_ILi8EEESH_EEENS5_IJSH_SB_EEEEEEEvNS4_8identityENS4_13SM90_TMA_LOADES1A_vS1B_EENS_8epilogue10collective18CollectiveEpilogueINS1E_23Sm100TmaWarpSpecializedILi4ELi2ELi32ELb0ELb0EEEJSI_NS5_IJNSS_ISF_SB_EES1J_EEEaSJ_aSJ_NS1E_6fusion15FusionCallbacksIS1I_NS1L_17LinearCombinationIaiaiLNS_15FloatRoundStyleE2EEESI_S1K_JEEENS4_5SM1004TMEM4LOAD26SM100_TMEM_LOAD_16dp32b32xES1C_NS11_INS12_ILi2ELi4ELi3EEES15_NSS_INS5_IJS16_SF_EEENS5_IJSF_SB_EEEEEEENS4_39AutoVectorizingCopyWithAssumedAlignmentILi128EEENS4_14SM90_TMA_STOREES1Z_S21_S21_EEEvvEEEEvNT_6ParamsE) ;  /* 0xffffff5c02b07950 */ /* 0x000fea0003c3ffff */
.L_x_173:
[----:B------:R-:W-:-:S00]  /*a140*/  BRA `(.L_x_173) ;  /* 0xfffffffc00fc7947 */ /* 0x000fc0000383ffff */
[----:B------:R-:W-:-:S00]  /*a150*/  NOP ;  /* 0x0000000000007918 */ /* 0x000fc00000000000 */
        /* <DEDUP_REMOVED lines=10> */
.L_x_174:


//--------------------- .nv.global.init           --------------------------
	.section	.nv.global.init,"aw",@progbits
.nv.global.init:
	.type		$str$27,@object
	.size		$str$27,($str$28 - $str$27)
$str$27:
        /*0000*/ 	.byte	0x28, 0x61, 0x64, 0x64, 0x72, 0x65, 0x73, 0x73, 0x20, 0x26, 0x20, 0x6d, 0x61, 0x73, 0x6b, 0x29
        /*0010*/ 	.byte	0x20, 0x3d, 0x3d, 0x20, 0x30, 0x00
	.type		$str$28,@object
	.size		$str$28,($str$26 - $str$28)
$str$28:
        /*0016*/ 	.byte	0x2f, 0x74, 0x6d, 0x70, 0x2f, 0x63, 0x75, 0x74, 0x6c, 0x61, 0x73, 0x73, 0x5f, 0x73, 0x77, 0x65
        /*0026*/ 	.byte	0x65, 0x70, 0x5f, 0x73, 0x72, 0x63, 0x2f, 0x69, 0x6e, 0x63, 0x6c, 0x75, 0x64, 0x65, 0x2f, 0x63
        /*0036*/ 	.byte	0x75, 0x74, 0x65, 0x2f, 0x70, 0x6f, 0x69, 0x6e, 0x74, 0x65, 0x72, 0x5f, 0x66, 0x6c, 0x61, 0x67
        /*0046*/ 	.byte	0x67, 0x65, 0x64, 0x2e, 0x68, 0x70, 0x70, 0x00
	.type		$str$26,@object
	.size		$str$26,($str$25 - $str$26)
$str$26:
        /*004e*/ 	.byte	0x2f, 0x74, 0x6d, 0x70, 0x2f, 0x63, 0x75, 0x74, 0x6c, 0x61, 0x73, 0x73, 0x5f, 0x73, 0x77, 0x65
        /*005e*/ 	.byte	0x65, 0x70, 0x5f, 0x73, 0x72, 0x63, 0x2f, 0x69, 0x6e, 0x63, 0x6c, 0x75, 0x64, 0x65, 0x2f, 0x63
        /*006e*/ 	.byte	0x75, 0x74, 0x65, 0x2f, 0x61, 0x74, 0x6f, 0x6d, 0x2f, 0x63, 0x6f, 0x70, 0x79, 0x5f, 0x74, 0x72
        /*007e*/ 	.byte	0x61, 0x69, 0x74, 0x73, 0x5f, 0x73, 0x6d, 0x31, 0x30, 0x30, 0x2e, 0x68, 0x70, 0x70, 0x00
	.type		$str$25,@object
	.size		$str$25,(__unnamed_1 - $str$25)
$str$25:
        /*008d*/ 	.byte	0x28, 0x28, 0x75, 0x69, 0x6e, 0x74, 0x33, 0x32, 0x5f, 0x74, 0x28, 0x74, 0x68, 0x72, 0x65, 0x61
        /*009d*/ 	.byte	0x64, 0x49, 0x64, 0x78, 0x2e, 0x78, 0x29, 0x20, 0x2f, 0x20, 0x33, 0x32, 0x29, 0x20, 0x25, 0x20
        /*00ad*/ 	.byte	0x34, 0x29, 0x20, 0x3d, 0x3d, 0x20, 0x28, 0x28, 0x28, 0x74, 0x6d, 0x65, 0x6d, 0x5f, 0x61, 0x64
        /*00bd*/ 	.byte	0x64, 0x72, 0x20, 0x3e, 0x3e, 0x20, 0x31, 0x36, 0x29, 0x20, 0x2f, 0x20, 0x33, 0x32, 0x29, 0x20
        /*00cd*/ 	.byte	0x25, 0x20, 0x34, 0x29, 0x00
	.type		__unnamed_1,@object
	.size		__unnamed_1,(__unnamed_2 - __unnamed_1)
__unnamed_1:
        /*00d2*/ 	.byte	0x61, 0x75, 0x74, 0x6f, 0x20, 0x63, 0x75, 0x74, 0x65, 0x3a, 0x3a, 0x61, 0x73, 0x5f, 0x70, 0x6f
        /* <DEDUP_REMOVED lines=24> */
        /*0262*/ 	.byte	0x00
	.type		__unnamed_2,@object
	.size		__unnamed_2,(__unnamed_3 - __unnamed_2)
__unnamed_2:
        /* <DEDUP_REMOVED lines=26> */
	.type		__unnamed_3,@object
	.size		__unnamed_3,(.L_3 - __unnamed_3)
__unnamed_3:
        /* <DEDUP_REMOVED lines=41> */
.L_3:


//--------------------- .nv.shared._ZN7cutlass13device_kernelINS_4gemm6kernel13GemmUniversalIN4cute5tupleIJiiiiEEENS1_10collective13CollectiveMmaINS1_35MainloopSm100TmaUmmaWarpSpecializedILi3ELi2ELi4ENS5_IJNS4_1CILi1EEENSA_ILi2EEESB_EEEEENS5_IJNSA_ILi64EEENSA_ILi256EEENSA_ILi32EEEEEEaNS5_IJlSB_lEEEaSJ_NS4_8TiledMMAINS4_8MMA_AtomIJNS4_15SM100_MMA_S8_SSIaaiLi64ELi256ELNS4_4UMMA5MajorE0ELSO_0ELNSN_8SaturateE0EEEEEENS4_6LayoutINS5_IJSB_SB_SB_EEENS5_IJNSA_ILi0EEESU_SU_EEEEENS5_IJNS4_10UnderscoreESX_SX_EEEEENS4_23SM90_TMA_LOAD_MULTICASTENS4_14ComposedLayoutINS4_7SwizzleILi1ELi4ELi3EEENS4_18smem_ptr_flag_bitsILi8EEENSS_INS5_IJNSA_ILi8EEESH_EEENS5_IJSH_SB_EEEEEEEvNS4_8identityENS4_13SM90_TMA_LOADES1A_vS1B_EENS_8epilogue10collective18CollectiveEpilogueINS1E_23Sm100TmaWarpSpecializedILi4ELi2ELi32ELb0ELb0EEEJSI_NS5_IJNSS_ISF_SB_EES1J_EEEaSJ_aSJ_NS1E_6fusion15FusionCallbacksIS1I_NS1L_17LinearCombinationIaiaiLNS_15FloatRoundStyleE2EEESI_S1K_JEEENS4_5SM1004TMEM4LOAD26SM100_TMEM_LOAD_16dp32b32xES1C_NS11_INS12_ILi2ELi4ELi3EEES15_NSS_INS5_IJS16_SF_EEENS5_IJSF_SB_EEEEEEENS4_39AutoVectorizingCopyWithAssumedAlignmentILi128EEENS4_14SM90_TMA_STOREES1Z_S21_S21_EEEvvEEEEvNT_6ParamsE --------------------------
	.section	.nv.shared._ZN7cutlass13device_kernelINS_4gemm6kernel13GemmUniversalIN4cute5tupleIJiiiiEEENS1_10collective13CollectiveMmaINS1_35MainloopSm100TmaUmmaWarpSpecializedILi3ELi2ELi4ENS5_IJNS4_1CILi1EEENSA_ILi2EEESB_EEEEENS5_IJNSA_ILi64EEENSA_ILi256EEENSA_ILi32EEEEEEaNS5_IJlSB_lEEEaSJ_NS4_8TiledMMAINS4_8MMA_AtomIJNS4_15SM100_MMA_S8_SSIaaiLi64ELi256ELNS4_4UMMA5MajorE0ELSO_0ELNSN_8SaturateE0EEEEEENS4_6LayoutINS5_IJSB_SB_SB_EEENS5_IJNSA_ILi0EEESU_SU_EEEEENS5_IJNS4_10UnderscoreESX_SX_EEEEENS4_23SM90_TMA_LOAD_MULTICASTENS4_14ComposedLayoutINS4_7SwizzleILi1ELi4ELi3EEENS4_18smem_ptr_flag_bitsILi8EEENSS_INS5_IJNSA_ILi8EEESH_EEENS5_IJSH_SB_EEEEEEEvNS4_8identityENS4_13SM90_TMA_LOADES1A_vS1B_EENS_8epilogue10collective18CollectiveEpilogueINS1E_23Sm100TmaWarpSpecializedILi4ELi2ELi32ELb0ELb0EEEJSI_NS5_IJNSS_ISF_SB_EES1J_EEEaSJ_aSJ_NS1E_6fusion15FusionCallbacksIS1I_NS1L_17LinearCombinationIaiaiLNS_15FloatRoundStyleE2EEESI_S1K_JEEENS4_5SM1004TMEM4LOAD26SM100_TMEM_LOAD_16dp32b32xES1C_NS11_INS12_ILi2ELi4ELi3EEES15_NSS_INS5_IJS16_SF_EEENS5_IJSF_SB_EEEEEEENS4_39AutoVectorizingCopyWithAssumedAlignmentILi128EEENS4_14SM90_TMA_STOREES1Z_S21_S21_EEEvvEEEEvNT_6ParamsE,"aw",@nobits
	.sectionflags	@""
	.align	16
	.zero		1024


//--------------------- .nv.shared.reserved.0     --------------------------
	.section	.nv.shared.reserved.0,"aw",@nobits
	.weak		__nv_reservedSMEM_offset_0_alias
	.size		__nv_reservedSMEM_offset_0_alias, 0, 64
	.other		__nv_reservedSMEM_offset_0_alias,@"STO_CUDA_RESERVED_SHARED STV_DEFAULT"
__nv_reservedSMEM_offset_0_alias:
	.zero		0
.nv.shared.reserved.0:
	.zero		64
	.weak		__nv_reservedSMEM_tcgen05_partition
	.type		__nv_reservedSMEM_tcgen05_partition,@object
	.size		__nv_reservedSMEM_tcgen05_partition,(.L_0 - __nv_reservedSMEM_tcgen05_partition)
__nv_reservedSMEM_tcgen05_partition:
	.zero		32
.L_0:


//--------------------- .nv.global                --------------------------
	.section	.nv.global,"aw",@nobits
.nv.global:
	.type		_ZN40_INTERNAL_7d939a5c_4_k_cu_65d46094_100724cute1_E,@object
	.size		_ZN40_INTERNAL_7d939a5c_4_k_cu_65d46094_100724cute1_E,(_ZN40_INTERNAL_7d939a5c_4_k_cu_65d46094_100724cuda3std3__45__cpo6cbeginE - _ZN40_INTERNAL_7d939a5c_4_k_cu_65d46094_100724cute1_E)
_ZN40_INTERNAL_7d939a5c_4_k_cu_65d46094_100724cute1_E:
	.zero		1
	.type		_ZN40_INTERNAL_7d939a5c_4_k_cu_65d46094_100724cuda3std3__45__cpo6cbeginE,@object
	.size		_ZN40_INTERNAL_7d939a5c_4_k_cu_65d46094_100724cuda3std3__45__cpo6cbeginE,(_ZN40_INTERNAL_7d939a5c_4_k_cu_65d46094_100724cuda3std3__48in_placeE - _ZN40_INTERNAL_7d939a5c_4_k_cu_65d46094_100724cuda3std3__45__cpo6cbeginE)
_ZN40_INTERNAL_7d939a5c_4_k_cu_65d46094_100724cuda3std3__45__cpo6cbeginE:
	.zero		1
	.type		_ZN40_INTERNAL_7d939a5c_4_k_cu_65d46094_100724cuda3std3__48in_placeE,@object
	.size		_ZN40_INTERNAL_7d939a5c_4_k_cu_65d46094_100724cuda3std3__48in_placeE,(_ZN40_INTERNAL_7d939a5c_4_k_cu_65d46094_100724cuda3std6ranges3__45__cpo9iter_moveE - _ZN40_INTERNAL_7d939a5c_4_k_cu_65d46094_100724cuda3std3__48in_placeE)
_ZN40_INTERNAL_7d939a5c_4_k_cu_65d46094_100724cuda3std3__48in_placeE:
	.zero		1
	.type		_ZN40_INTERNAL_7d939a5c_4_k_cu_65d46094_100724cuda3std6ranges3__45__cpo9iter_moveE,@object
	.size		_ZN40_INTERNAL_7d939a5c_4_k_cu_65d46094_100724cuda3std6ranges3__45__cpo9iter_moveE,(_ZN40_INTERNAL_7d939a5c_4_k_cu_65d46094_100724cuda3std3__45__cpo5beginE - _ZN40_INTERNAL_7d939a5c_4_k_cu_65d46094_100724cuda3std6ranges3__45__cpo9iter_moveE)
_ZN40_INTERNAL_7d939a5c_4_k_cu_65d46094_100724cuda3std6ranges3__45__cpo9iter_moveE:
	.zero		1
	.type		_ZN40_INTERNAL_7d939a5c_4_k_cu_65d46094_100724cuda3std3__45__cpo5beginE,@object
	.size		_ZN40_INTERNAL_7d939a5c_4_k_cu_65d46094_100724cuda3std3__45__cpo5beginE,(_ZN40_INTERNAL_7d939a5c_4_k_cu_65d46094_100724cuda3std3__442_GLOBAL__N__7d939a5c_4_k_cu_65d46094_100726ignoreE - _ZN40_INTERNAL_7d939a5c_4_k_cu_65d46094_100724cuda3std3__45__cpo5beginE)
_ZN40_INTERNAL_7d939a5c_4_k_cu_65d46094_100724cuda3std3__45__cpo5beginE:
	.zero		1
	.type		_ZN40_INTERNAL_7d939a5c_4_k_cu_65d46094_100724cuda3std3__442_GLOBAL__N__7d939a5c_4_k_cu_65d46094_100726ignoreE,@object
	.size		_ZN40_INTERNAL_7d939a5c_4_k_cu_65d46094_100724cuda3std3__442_GLOBAL__N__7d939a5c_4_k_cu_65d46094_100726ignoreE,(_ZN40_INTERNAL_7d939a5c_4_k_cu_65d46094_100724cute7productE - _ZN40_INTERNAL_7d939a5c_4_k_cu_65d46094_100724cuda3std3__442_GLOBAL__N__7d939a5c_4_k_cu_65d46094_100726ignoreE)
_ZN40_INTERNAL_7d939a5c_4_k_cu_65d46094_100724cuda3std3__442_GLOBAL__N__7d939a5c_4_k_cu_65d46094_100726ignoreE:
	.zero		1
	.type		_ZN40_INTERNAL_7d939a5c_4_k_cu_65d46094_100724cute7productE,@object
	.size		_ZN40_INTERNAL_7d939a5c_4_k_cu_65d46094_100724cute7productE,(_ZN40_INTERNAL_7d939a5c_4_k_cu_65d46094_100724cuda3std3__45__cpo3endE - _ZN40_INTERNAL_7d939a5c_4_k_cu_65d46094_100724cute7productE)
_ZN40_INTERNAL_7d939a5c_4_k_cu_65d46094_100724cute7productE:
	.zero		1
	.type		_ZN40_INTERNAL_7d939a5c_4_k_cu_65d46094_100724cuda3std3__45__cpo3endE,@object
	.size		_ZN40_INTERNAL_7d939a5c_4_k_cu_65d46094_100724cuda3std3__45__cpo3endE,(_ZN40_INTERNAL_7d939a5c_4_k_cu_65d46094_100724cuda3std3__419piecewise_constructE - _ZN40_INTERNAL_7d939a5c_4_k_cu_65d46094_100724cuda3std3__45__cpo3endE)
_ZN40_INTERNAL_7d939a5c_4_k_cu_65d46094_100724cuda3std3__45__cpo3endE:
	.zero		1
	.type		_ZN40_INTERNAL_7d939a5c_4_k_cu_65d46094_100724cuda3std3__419piecewise_constructE,@object
	.size		_ZN40_INTERNAL_7d939a5c_4_k_cu_65d46094_100724cuda3std3__419piecewise_constructE,(_ZN40_INTERNAL_7d939a5c_4_k_cu_65d46094_100724cuda3std3__45__cpo4cendE - _ZN40_INTERNAL_7d939a5c_4_k_cu_65d46094_100724cuda3std3__419piecewise_constructE)
_ZN40_INTERNAL_7d939a5c_4_k_cu_65d46094_100724cuda3std3__419piecewise_constructE:
	.zero		1
	.type		_ZN40_INTERNAL_7d939a5c_4_k_cu_65d46094_100724cuda3std3__45__cpo4cendE,@object
	.size		_ZN40_INTERNAL_7d939a5c_4_k_cu_65d46094_100724cuda3std3__45__cpo4cendE,(_ZN40_INTERNAL_7d939a5c_4_k_cu_65d46094_100724cuda3std6ranges3__45__cpo4swapE - _ZN40_INTERNAL_7d939a5c_4_k_cu_65d46094_100724cuda3std3__45__cpo4cendE)
_ZN40_INTERNAL_7d939a5c_4_k_cu_65d46094_100724cuda3std3__45__cpo4cendE:
	.zero		1
	.type		_ZN40_INTERNAL_7d939a5c_4_k_cu_65d46094_100724cuda3std6ranges3__45__cpo4swapE,@object
	.size		_ZN40_INTERNAL_7d939a5c_4_k_cu_65d46094_100724cuda3std6ranges3__45__cpo4swapE,(.L_11 - _ZN40_INTERNAL_7d939a5c_4_k_cu_65d46094_100724cuda3std6ranges3__45__cpo4swapE)
_ZN40_INTERNAL_7d939a5c_4_k_cu_65d46094_100724cuda3std6ranges3__45__cpo4swapE:
	.zero		1
.L_11:


//--------------------- .nv.constant0._ZN7cutlass13device_kernelINS_4gemm6kernel13GemmUniversalIN4cute5tupleIJiiiiEEENS1_10collective13CollectiveMmaINS1_35MainloopSm100TmaUmmaWarpSpecializedILi3ELi2ELi4ENS5_IJNS4_1CILi1EEENSA_ILi2EEESB_EEEEENS5_IJNSA_ILi64EEENSA_ILi256EEENSA_ILi32EEEEEEaNS5_IJlSB_lEEEaSJ_NS4_8TiledMMAINS4_8MMA_AtomIJNS4_15SM100_MMA_S8_SSIaaiLi64ELi256ELNS4_4UMMA5MajorE0ELSO_0ELNSN_8SaturateE0EEEEEENS4_6LayoutINS5_IJSB_SB_SB_EEENS5_IJNSA_ILi0EEESU_SU_EEEEENS5_IJNS4_10UnderscoreESX_SX_EEEEENS4_23SM90_TMA_LOAD_MULTICASTENS4_14ComposedLayoutINS4_7SwizzleILi1ELi4ELi3EEENS4_18smem_ptr_flag_bitsILi8EEENSS_INS5_IJNSA_ILi8EEESH_EEENS5_IJSH_SB_EEEEEEEvNS4_8identityENS4_13SM90_TMA_LOADES1A_vS1B_EENS_8epilogue10collective18CollectiveEpilogueINS1E_23Sm100TmaWarpSpecializedILi4ELi2ELi32ELb0ELb0EEEJSI_NS5_IJNSS_ISF_SB_EES1J_EEEaSJ_aSJ_NS1E_6fusion15FusionCallbacksIS1I_NS1L_17LinearCombinationIaiaiLNS_15FloatRoundStyleE2EEESI_S1K_JEEENS4_5SM1004TMEM4LOAD26SM100_TMEM_LOAD_16dp32b32xES1C_NS11_INS12_ILi2ELi4ELi3EEES15_NSS_INS5_IJS16_SF_EEENS5_IJSF_SB_EEEEEEENS4_39AutoVectorizingCopyWithAssumedAlignmentILi128EEENS4_14SM90_TMA_STOREES1Z_S21_S21_EEEvvEEEEvNT_6ParamsE --------------------------
	.section	.nv.constant0._ZN7cutlass13device_kernelINS_4gemm6kernel13GemmUniversalIN4cute5tupleIJiiiiEEENS1_10collective13CollectiveMmaINS1_35MainloopSm100TmaUmmaWarpSpecializedILi3ELi2ELi4ENS5_IJNS4_1CILi1EEENSA_ILi2EEESB_EEEEENS5_IJNSA_ILi64EEENSA_ILi256EEENSA_ILi32EEEEEEaNS5_IJlSB_lEEEaSJ_NS4_8TiledMMAINS4_8MMA_AtomIJNS4_15SM100_MMA_S8_SSIaaiLi64ELi256ELNS4_4UMMA5MajorE0ELSO_0ELNSN_8SaturateE0EEEEEENS4_6LayoutINS5_IJSB_SB_SB_EEENS5_IJNSA_ILi0EEESU_SU_EEEEENS5_IJNS4_10UnderscoreESX_SX_EEEEENS4_23SM90_TMA_LOAD_MULTICASTENS4_14ComposedLayoutINS4_7SwizzleILi1ELi4ELi3EEENS4_18smem_ptr_flag_bitsILi8EEENSS_INS5_IJNSA_ILi8EEESH_EEENS5_IJSH_SB_EEEEEEEvNS4_8identityENS4_13SM90_TMA_LOADES1A_vS1B_EENS_8epilogue10collective18CollectiveEpilogueINS1E_23Sm100TmaWarpSpecializedILi4ELi2ELi32ELb0ELb0EEEJSI_NS5_IJNSS_ISF_SB_EES1J_EEEaSJ_aSJ_NS1E_6fusion15FusionCallbacksIS1I_NS1L_17LinearCombinationIaiaiLNS_15FloatRoundStyleE2EEESI_S1K_JEEENS4_5SM1004TMEM4LOAD26SM100_TMEM_LOAD_16dp32b32xES1C_NS11_INS12_ILi2ELi4ELi3EEES15_NSS_INS5_IJS16_SF_EEENS5_IJSF_SB_EEEEEEENS4_39AutoVectorizingCopyWithAssumedAlignmentILi128EEENS4_14SM90_TMA_STOREES1Z_S21_S21_EEEvvEEEEvNT_6ParamsE,"a",@progbits
	.sectionflags	@""
	.align	4
.nv.constant0._ZN7cutlass13device_kernelINS_4gemm6kernel13GemmUniversalIN4cute5tupleIJiiiiEEENS1_10collective13CollectiveMmaINS1_35MainloopSm100TmaUmmaWarpSpecializedILi3ELi2ELi4ENS5_IJNS4_1CILi1EEENSA_ILi2EEESB_EEEEENS5_IJNSA_ILi64EEENSA_ILi256EEENSA_ILi32EEEEEEaNS5_IJlSB_lEEEaSJ_NS4_8TiledMMAINS4_8MMA_AtomIJNS4_15SM100_MMA_S8_SSIaaiLi64ELi256ELNS4_4UMMA5MajorE0ELSO_0ELNSN_8SaturateE0EEEEEENS4_6LayoutINS5_IJSB_SB_SB_EEENS5_IJNSA_ILi0EEESU_SU_EEEEENS5_IJNS4_10UnderscoreESX_SX_EEEEENS4_23SM90_TMA_LOAD_MULTICASTENS4_14ComposedLayoutINS4_7SwizzleILi1ELi4ELi3EEENS4_18smem_ptr_flag_bitsILi8EEENSS_INS5_IJNSA_ILi8EEESH_EEENS5_IJSH_SB_EEEEEEEvNS4_8identityENS4_13SM90_TMA_LOADES1A_vS1B_EENS_8epilogue10collective18CollectiveEpilogueINS1E_23Sm100TmaWarpSpecializedILi4ELi2ELi32ELb0ELb0EEEJSI_NS5_IJNSS_ISF_SB_EES1J_EEEaSJ_aSJ_NS1E_6fusion15FusionCallbacksIS1I_NS1L_17LinearCombinationIaiaiLNS_15FloatRoundStyleE2EEESI_S1K_JEEENS4_5SM1004TMEM4LOAD26SM100_TMEM_LOAD_16dp32b32xES1C_NS11_INS12_ILi2ELi4ELi3EEES15_NSS_INS5_IJS16_SF_EEENS5_IJSF_SB_EEEEEEENS4_39AutoVectorizingCopyWithAssumedAlignmentILi128EEENS4_14SM90_TMA_STOREES1Z_S21_S21_EEEvvEEEEvNT_6ParamsE:
	.zero		2944


//--------------------- SYMBOLS --------------------------

	.type		.nv.reservedSmem.offset0,@object
	.size		.nv.reservedSmem.offset0,0x4
	.type		.nv.reservedSmem.cap,@object
	.size		.nv.reservedSmem.cap,0x4
	.type		__assertfail,@function
